// auto-generated by cutlass_sweep.gemm — config: {"arch": "sm_90", "cluster_m": 2, "cluster_n": 1, "dtype": "e4m3", "dtype_b": "e4m3", "layout": "nt", "stages": 0, "tile_k": 64, "tile_m": 192, "tile_n": 64}
#include "cutlass/cutlass.h"
#include "cutlass/gemm/collective/collective_builder.hpp"
#include "cutlass/gemm/device/gemm_universal_adapter.h"
#include "cutlass/gemm/kernel/gemm_universal.hpp"
#include "cutlass/epilogue/collective/collective_builder.hpp"

using ElemA = cutlass::float_e4m3_t;
using ElemB = cutlass::float_e4m3_t;
using ElemCD = cutlass::float_e4m3_t;
using Acc  = float;
using TileShape    = cute::Shape<cute::_192, cute::_64, cute::_64>;
using ClusterShape = cute::Shape<cute::_2, cute::_1, cute::_1>;

using CollectiveEpilogue = typename cutlass::epilogue::collective::CollectiveBuilder<
    cutlass::arch::Sm90, cutlass::arch::OpClassTensorOp,
    TileShape, ClusterShape,
    cutlass::epilogue::collective::EpilogueTileAuto,
    Acc, Acc,
    ElemCD, cutlass::layout::RowMajor, 128 / cutlass::sizeof_bits<ElemCD>::value,
    ElemCD, cutlass::layout::RowMajor, 128 / cutlass::sizeof_bits<ElemCD>::value,
    cutlass::epilogue::collective::EpilogueScheduleAuto
  >::CollectiveOp;

using CollectiveMainloop = typename cutlass::gemm::collective::CollectiveBuilder<
    cutlass::arch::Sm90, cutlass::arch::OpClassTensorOp,
    ElemA, cutlass::layout::RowMajor, 128 / cutlass::sizeof_bits<ElemA>::value,
    ElemB, cutlass::layout::ColumnMajor, 128 / cutlass::sizeof_bits<ElemB>::value,
    Acc,
    TileShape, ClusterShape,
    cutlass::gemm::collective::StageCountAutoCarveout<static_cast<int>(sizeof(typename CollectiveEpilogue::SharedStorage))>,
    cutlass::gemm::collective::KernelScheduleAuto
  >::CollectiveOp;

using GemmKernel = cutlass::gemm::kernel::GemmUniversal<
    cute::Shape<int,int,int,int>,
    CollectiveMainloop,
    CollectiveEpilogue
>;
using Gemm = cutlass::gemm::device::GemmUniversalAdapter<GemmKernel>;

// Force the device kernel symbol into the cubin without needing a host main.
auto* _anchor = &cutlass::device_kernel<GemmKernel>;


// ===== COMPILED SASS (sm_90a) =====

	.target	sm_90a

	.elftype	@"ET_EXEC"


//--------------------- .note.nv.tkinfo           --------------------------
	.section	.note.nv.tkinfo,"",@"SHT_NOTE"
	.sectionflags	@"SHF_NOTE_NV_TKINFO"
	.tkinfo
        /*0018*/ 	.word	0x00000002
        /*0030*/ 	.string	""
        /*0030*/ 	.string	"ptxas"
        /*0030*/ 	.string	"Cuda compilation tools, release 13.0, V13.0.88"
        /*0030*/ 	.string	"Build cuda_13.0.r13.0/compiler.36424714_0"
        /*0030*/ 	.string	"-arch sm_90a -m 64 "



//--------------------- .note.nv.cuinfo           --------------------------
	.section	.note.nv.cuinfo,"",@"SHT_NOTE"
	.sectionflags	@"SHF_NOTE_NV_CUINFO"
        /*0018*/ 	.short	0x0002
        /*001a*/ 	.short	0x005a
        /*001c*/ 	.short	0x0082
	.zero		2


//--------------------- .nv.info                  --------------------------
	.section	.nv.info,"",@"SHT_CUDA_INFO"
	.align	4


	//----- nvinfo : EIATTR_REGCOUNT
	.align		4
        /*0000*/ 	.byte	0x04, 0x2f
        /*0002*/ 	.short	(.L_12 - .L_11)
	.align		4
.L_11:
        /*0004*/ 	.word	index@(_ZN7cutlass13device_kernelINS_4gemm6kernel13GemmUniversalIN4cute5tupleIJiiiiEEENS1_10collective13CollectiveMmaINS1_37MainloopSm90TmaGmmaWarpSpecializedFP8ILi14ENS5_IJNS4_1CILi2EEENSA_ILi1EEESC_EEENS1_35KernelTmaWarpSpecializedCooperativeEEENS5_IJNSA_ILi192EEENSA_ILi64EEESH_EEENS_12float_e4m3_tENS5_IJlSC_lEEESJ_SK_NS4_8TiledMMAINS4_8MMA_AtomIJNS4_4SM904GMMA30MMA_64x64x32_F32E4M3E4M3_SS_TNILNSO_7ScaleInE1ELSQ_1EEEEEENS4_6LayoutISD_NS5_IJSC_NSA_ILi0EEESU_EEEEENS5_IJNS4_10UnderscoreESX_SX_EEEEENS4_13SM90_TMA_LOADENS4_14ComposedLayoutINS4_7SwizzleILi2ELi4ELi3EEENS4_18smem_ptr_flag_bitsILi8EEENST_INS5_IJNSA_ILi8EEESH_EEENS5_IJSH_SC_EEEEEEEvNS4_8identityENS4_23SM90_TMA_LOAD_MULTICASTES1A_vS1B_EENS_8epilogue10collective6detail29Sm90TmaWarpSpecializedAdapterINS1F_15DefaultEpilogueISJ_SK_SK_NS1E_6thread17LinearCombinationISJ_Li1EffLNS1J_9ScaleType4KindE0ELNS_15FloatRoundStyleE2ESJ_EENS1_15EpilogueDefaultEEEEEvvEEEEvNT_6ParamsE)
        /*0008*/ 	.word	0x000000a8


	//----- nvinfo : EIATTR_FRAME_SIZE
	.align		4
.L_12:
        /*000c*/ 	.byte	0x04, 0x11
        /*000e*/ 	.short	(.L_14 - .L_13)
	.align		4
.L_13:
        /*0010*/ 	.word	index@(_ZN7cutlass13device_kernelINS_4gemm6kernel13GemmUniversalIN4cute5tupleIJiiiiEEENS1_10collective13CollectiveMmaINS1_37MainloopSm90TmaGmmaWarpSpecializedFP8ILi14ENS5_IJNS4_1CILi2EEENSA_ILi1EEESC_EEENS1_35KernelTmaWarpSpecializedCooperativeEEENS5_IJNSA_ILi192EEENSA_ILi64EEESH_EEENS_12float_e4m3_tENS5_IJlSC_lEEESJ_SK_NS4_8TiledMMAINS4_8MMA_AtomIJNS4_4SM904GMMA30MMA_64x64x32_F32E4M3E4M3_SS_TNILNSO_7ScaleInE1ELSQ_1EEEEEENS4_6LayoutISD_NS5_IJSC_NSA_ILi0EEESU_EEEEENS5_IJNS4_10UnderscoreESX_SX_EEEEENS4_13SM90_TMA_LOADENS4_14ComposedLayoutINS4_7SwizzleILi2ELi4ELi3EEENS4_18smem_ptr_flag_bitsILi8EEENST_INS5_IJNSA_ILi8EEESH_EEENS5_IJSH_SC_EEEEEEEvNS4_8identityENS4_23SM90_TMA_LOAD_MULTICASTES1A_vS1B_EENS_8epilogue10collective6detail29Sm90TmaWarpSpecializedAdapterINS1F_15DefaultEpilogueISJ_SK_SK_NS1E_6thread17LinearCombinationISJ_Li1EffLNS1J_9ScaleType4KindE0ELNS_15FloatRoundStyleE2ESJ_EENS1_15EpilogueDefaultEEEEEvvEEEEvNT_6ParamsE)
        /*0014*/ 	.word	0x00000000


	//----- nvinfo : EIATTR_MIN_STACK_SIZE
	.align		4
.L_14:
        /*0018*/ 	.byte	0x04, 0x12
        /*001a*/ 	.short	(.L_16 - .L_15)
	.align		4
.L_15:
        /*001c*/ 	.word	index@(_ZN7cutlass13device_kernelINS_4gemm6kernel13GemmUniversalIN4cute5tupleIJiiiiEEENS1_10collective13CollectiveMmaINS1_37MainloopSm90TmaGmmaWarpSpecializedFP8ILi14ENS5_IJNS4_1CILi2EEENSA_ILi1EEESC_EEENS1_35KernelTmaWarpSpecializedCooperativeEEENS5_IJNSA_ILi192EEENSA_ILi64EEESH_EEENS_12float_e4m3_tENS5_IJlSC_lEEESJ_SK_NS4_8TiledMMAINS4_8MMA_AtomIJNS4_4SM904GMMA30MMA_64x64x32_F32E4M3E4M3_SS_TNILNSO_7ScaleInE1ELSQ_1EEEEEENS4_6LayoutISD_NS5_IJSC_NSA_ILi0EEESU_EEEEENS5_IJNS4_10UnderscoreESX_SX_EEEEENS4_13SM90_TMA_LOADENS4_14ComposedLayoutINS4_7SwizzleILi2ELi4ELi3EEENS4_18smem_ptr_flag_bitsILi8EEENST_INS5_IJNSA_ILi8EEESH_EEENS5_IJSH_SC_EEEEEEEvNS4_8identityENS4_23SM90_TMA_LOAD_MULTICASTES1A_vS1B_EENS_8epilogue10collective6detail29Sm90TmaWarpSpecializedAdapterINS1F_15DefaultEpilogueISJ_SK_SK_NS1E_6thread17LinearCombinationISJ_Li1EffLNS1J_9ScaleType4KindE0ELNS_15FloatRoundStyleE2ESJ_EENS1_15EpilogueDefaultEEEEEvvEEEEvNT_6ParamsE)
        /*0020*/ 	.word	0x00000000
.L_16:


//--------------------- .nv.compat                --------------------------
	.section	.nv.compat,"",@"SHT_CUDA_COMPAT_INFO"
	.align	4
        /*0000*/ 	.byte	0x02, 0x09, 0x01, 0x00, 0x02, 0x02, 0x04, 0x00, 0x02, 0x05, 0x05, 0x00, 0x03, 0x07, 0x01, 0x01
        /*0010*/ 	.byte	0x02, 0x03, 0x01, 0x00, 0x02, 0x06, 0x01, 0x00, 0x04, 0x0b, 0x08, 0x00, 0x00, 0x00, 0x00, 0x00
        /*0020*/ 	.byte	0x00, 0x00, 0x00, 0x00


//--------------------- .nv.info._ZN7cutlass13device_kernelINS_4gemm6kernel13GemmUniversalIN4cute5tupleIJiiiiEEENS1_10collective13CollectiveMmaINS1_37MainloopSm90TmaGmmaWarpSpecializedFP8ILi14ENS5_IJNS4_1CILi2EEENSA_ILi1EEESC_EEENS1_35KernelTmaWarpSpecializedCooperativeEEENS5_IJNSA_ILi192EEENSA_ILi64EEESH_EEENS_12float_e4m3_tENS5_IJlSC_lEEESJ_SK_NS4_8TiledMMAINS4_8MMA_AtomIJNS4_4SM904GMMA30MMA_64x64x32_F32E4M3E4M3_SS_TNILNSO_7ScaleInE1ELSQ_1EEEEEENS4_6LayoutISD_NS5_IJSC_NSA_ILi0EEESU_EEEEENS5_IJNS4_10UnderscoreESX_SX_EEEEENS4_13SM90_TMA_LOADENS4_14ComposedLayoutINS4_7SwizzleILi2ELi4ELi3EEENS4_18smem_ptr_flag_bitsILi8EEENST_INS5_IJNSA_ILi8EEESH_EEENS5_IJSH_SC_EEEEEEEvNS4_8identityENS4_23SM90_TMA_LOAD_MULTICASTES1A_vS1B_EENS_8epilogue10collective6detail29Sm90TmaWarpSpecializedAdapterINS1F_15DefaultEpilogueISJ_SK_SK_NS1E_6thread17LinearCombinationISJ_Li1EffLNS1J_9ScaleType4KindE0ELNS_15FloatRoundStyleE2ESJ_EENS1_15EpilogueDefaultEEEEEvvEEEEvNT_6ParamsE --------------------------
	.section	.nv.info._ZN7cutlass13device_kernelINS_4gemm6kernel13GemmUniversalIN4cute5tupleIJiiiiEEENS1_10collective13CollectiveMmaINS1_37MainloopSm90TmaGmmaWarpSpecializedFP8ILi14ENS5_IJNS4_1CILi2EEENSA_ILi1EEESC_EEENS1_35KernelTmaWarpSpecializedCooperativeEEENS5_IJNSA_ILi192EEENSA_ILi64EEESH_EEENS_12float_e4m3_tENS5_IJlSC_lEEESJ_SK_NS4_8TiledMMAINS4_8MMA_AtomIJNS4_4SM904GMMA30MMA_64x64x32_F32E4M3E4M3_SS_TNILNSO_7ScaleInE1ELSQ_1EEEEEENS4_6LayoutISD_NS5_IJSC_NSA_ILi0EEESU_EEEEENS5_IJNS4_10UnderscoreESX_SX_EEEEENS4_13SM90_TMA_LOADENS4_14ComposedLayoutINS4_7SwizzleILi2ELi4ELi3EEENS4_18smem_ptr_flag_bitsILi8EEENST_INS5_IJNSA_ILi8EEESH_EEENS5_IJSH_SC_EEEEEEEvNS4_8identityENS4_23SM90_TMA_LOAD_MULTICASTES1A_vS1B_EENS_8epilogue10collective6detail29Sm90TmaWarpSpecializedAdapterINS1F_15DefaultEpilogueISJ_SK_SK_NS1E_6thread17LinearCombinationISJ_Li1EffLNS1J_9ScaleType4KindE0ELNS_15FloatRoundStyleE2ESJ_EENS1_15EpilogueDefaultEEEEEvvEEEEvNT_6ParamsE,"",@"SHT_CUDA_INFO"
	.sectionflags	@""
	.align	4


	//----- nvinfo : EIATTR_CUDA_API_VERSION
	.align		4
        /*0000*/ 	.byte	0x04, 0x37
        /*0002*/ 	.short	(.L_18 - .L_17)
.L_17:
        /*0004*/ 	.word	0x00000082


	//----- nvinfo : EIATTR_KPARAM_INFO
	.align		4
.L_18:
        /*0008*/ 	.byte	0x04, 0x17
        /*000a*/ 	.short	(.L_20 - .L_19)
.L_19:
        /*000c*/ 	.word	0x00000000
        /*0010*/ 	.short	0x0000
        /*0012*/ 	.short	0x0070
        /*0014*/ 	.byte	0x00, 0xf0, 0x01, 0x10


	//----- nvinfo : EIATTR_SPARSE_MMA_MASK
	.align		4
.L_20:
        /*0018*/ 	.byte	0x03, 0x50
        /*001a*/ 	.short	0x0000


	//----- nvinfo : EIATTR_MAXREG_COUNT
	.align		4
        /*001c*/ 	.byte	0x03, 0x1b
        /*001e*/ 	.short	0x00a8


	//----- nvinfo : EIATTR_NUM_BARRIERS
	.align		4
        /*0020*/ 	.byte	0x02, 0x4c
        /*0022*/ 	.byte	0x01
	.zero		1


	//----- nvinfo : EIATTR_MERCURY_ISA_VERSION
	.align		4
        /*0024*/ 	.byte	0x03, 0x5f
        /*0026*/ 	.short	0x0101


	//----- nvinfo : EIATTR_INT_WARP_WIDE_INSTR_OFFSETS
	.align		4
        /*0028*/ 	.byte	0x04, 0x31
        /*002a*/ 	.short	(.L_22 - .L_21)


	//   ....[0]....
.L_21:
        /*002c*/ 	.word	0x00000610


	//   ....[1]....
        /*0030*/ 	.word	0x00000640


	//   ....[2]....
        /*0034*/ 	.word	0x000007c0


	//----- nvinfo : EIATTR_COOP_GROUP_MASK_REGIDS
	.align		4
.L_22:
        /*0038*/ 	.byte	0x04, 0x29
        /*003a*/ 	.short	(.L_24 - .L_23)


	//   ....[0]....
.L_23:
        /*003c*/ 	.word	0xffffffff


	//   ....[1]....
        /*0040*/ 	.word	0xffffffff


	//   ....[2]....
        /*0044*/ 	.word	0xffffffff


	//   ....[3]....
        /*0048*/ 	.word	0xffffffff


	//   ....[4]....
        /*004c*/ 	.word	0xffffffff


	//   ....[5]....
        /*0050*/ 	.word	0xffffffff


	//----- nvinfo : EIATTR_COOP_GROUP_INSTR_OFFSETS
	.align		4
.L_24:
        /*0054*/ 	.byte	0x04, 0x28
        /*0056*/ 	.short	(.L_26 - .L_25)


	//   ....[0]....
.L_25:
        /*0058*/ 	.word	0x00000060


	//   ....[1]....
        /*005c*/ 	.word	0x00000070


	//   ....[2]....
        /*0060*/ 	.word	0x00000130


	//   ....[3]....
        /*0064*/ 	.word	0x00000440


	//   ....[4]....
        /*0068*/ 	.word	0x00000960


	//   ....[5]....
        /*006c*/ 	.word	0x000013e0


	//----- nvinfo : EIATTR_REG_RECONFIG
	.align		4
.L_26:
        /*0070*/ 	.byte	0x01, 0x54
	.zero		2


	//----- nvinfo : EIATTR_MBARRIER_INSTR_OFFSETS
	.align		4
        /*0074*/ 	.byte	0x04, 0x39
        /*0076*/ 	.short	(.L_28 - .L_27)


	//   ....[0]....
.L_27:
        /*0078*/ 	.word	0x00000250
        /*007c*/ 	.word	0x000000ff
        /*0080*/ 	.word	0x00000000
        /*0084*/ 	.short	0x0100
        /*0086*/ 	.byte	0x08
	.zero		1


	//   ....[1]....
        /*0088*/ 	.word	0x00000260
        /*008c*/ 	.word	0x000000ff
        /*0090*/ 	.word	0x00000070
        /*0094*/ 	.short	0x0100
        /*0096*/ 	.byte	0x08
	.zero		1


	//   ....[2]....
        /*0098*/ 	.word	0x00000270
        /*009c*/ 	.word	0x000000ff
        /*00a0*/ 	.word	0x00000008
        /*00a4*/ 	.short	0x0100
        /*00a6*/ 	.byte	0x08
	.zero		1


	//   ....[3]....
        /*00a8*/ 	.word	0x00000280
        /*00ac*/ 	.word	0x000000ff
        /*00b0*/ 	.word	0x00000078
        /*00b4*/ 	.short	0x0100
        /*00b6*/ 	.byte	0x08
	.zero		1


	//   ....[4]....
        /*00b8*/ 	.word	0x00000290
        /*00bc*/ 	.word	0x000000ff
        /*00c0*/ 	.word	0x00000010
        /*00c4*/ 	.short	0x0100
        /*00c6*/ 	.byte	0x08
	.zero		1


	//   ....[5]....
        /*00c8*/ 	.word	0x000002a0
        /*00cc*/ 	.word	0x000000ff
        /*00d0*/ 	.word	0x00000080
        /*00d4*/ 	.short	0x0100
        /*00d6*/ 	.byte	0x08
	.zero		1


	//   ....[6]....
        /*00d8*/ 	.word	0x000002b0
        /*00dc*/ 	.word	0x000000ff
        /*00e0*/ 	.word	0x00000018
        /*00e4*/ 	.short	0x0100
        /*00e6*/ 	.byte	0x08
	.zero		1


	//   ....[7]....
        /*00e8*/ 	.word	0x000002c0
        /*00ec*/ 	.word	0x000000ff
        /*00f0*/ 	.word	0x00000088
        /*00f4*/ 	.short	0x0100
        /*00f6*/ 	.byte	0x08
	.zero		1


	//   ....[8]....
        /*00f8*/ 	.word	0x000002d0
        /*00fc*/ 	.word	0x000000ff
        /*0100*/ 	.word	0x00000020
        /*0104*/ 	.short	0x0100
        /*0106*/ 	.byte	0x08
	.zero		1


	//   ....[9]....
        /*0108*/ 	.word	0x000002e0
        /*010c*/ 	.word	0x000000ff
        /*0110*/ 	.word	0x00000090
        /*0114*/ 	.short	0x0100
        /*0116*/ 	.byte	0x08
	.zero		1


	//   ....[10]....
        /*0118*/ 	.word	0x000002f0
        /*011c*/ 	.word	0x000000ff
        /*0120*/ 	.word	0x00000028
        /*0124*/ 	.short	0x0100
        /*0126*/ 	.byte	0x08
	.zero		1


	//   ....[11]....
        /*0128*/ 	.word	0x00000300
        /*012c*/ 	.word	0x000000ff
        /*0130*/ 	.word	0x00000098
        /*0134*/ 	.short	0x0100
        /*0136*/ 	.byte	0x08
	.zero		1


	//   ....[12]....
        /*0138*/ 	.word	0x00000310
        /*013c*/ 	.word	0x000000ff
        /*0140*/ 	.word	0x00000030
        /*0144*/ 	.short	0x0100
        /*0146*/ 	.byte	0x08
	.zero		1


	//   ....[13]....
        /*0148*/ 	.word	0x00000320
        /*014c*/ 	.word	0x000000ff
        /*0150*/ 	.word	0x000000a0
        /*0154*/ 	.short	0x0100
        /*0156*/ 	.byte	0x08
	.zero		1


	//   ....[14]....
        /*0158*/ 	.word	0x00000330
        /*015c*/ 	.word	0x000000ff
        /*0160*/ 	.word	0x00000038
        /*0164*/ 	.short	0x0100
        /*0166*/ 	.byte	0x08
	.zero		1


	//   ....[15]....
        /*0168*/ 	.word	0x00000340
        /*016c*/ 	.word	0x000000ff
        /*0170*/ 	.word	0x000000a8
        /*0174*/ 	.short	0x0100
        /*0176*/ 	.byte	0x08
	.zero		1


	//   ....[16]....
        /*0178*/ 	.word	0x00000350
        /*017c*/ 	.word	0x000000ff
        /*0180*/ 	.word	0x00000040
        /*0184*/ 	.short	0x0100
        /*0186*/ 	.byte	0x08
	.zero		1


	//   ....[17]....
        /*0188*/ 	.word	0x00000360
        /*018c*/ 	.word	0x000000ff
        /*0190*/ 	.word	0x000000b0
        /*0194*/ 	.short	0x0100
        /*0196*/ 	.byte	0x08
	.zero		1


	//   ....[18]....
        /*0198*/ 	.word	0x00000370
        /*019c*/ 	.word	0x000000ff
        /*01a0*/ 	.word	0x00000048
        /*01a4*/ 	.short	0x0100
        /*01a6*/ 	.byte	0x08
	.zero		1


	//   ....[19]....
        /*01a8*/ 	.word	0x00000380
        /*01ac*/ 	.word	0x000000ff
        /*01b0*/ 	.word	0x000000b8
        /*01b4*/ 	.short	0x0100
        /*01b6*/ 	.byte	0x08
	.zero		1


	//   ....[20]....
        /*01b8*/ 	.word	0x00000390
        /*01bc*/ 	.word	0x000000ff
        /*01c0*/ 	.word	0x00000050
        /*01c4*/ 	.short	0x0100
        /*01c6*/ 	.byte	0x08
	.zero		1


	//   ....[21]....
        /*01c8*/ 	.word	0x000003a0
        /*01cc*/ 	.word	0x000000ff
        /*01d0*/ 	.word	0x000000c0
        /*01d4*/ 	.short	0x0100
        /*01d6*/ 	.byte	0x08
	.zero		1


	//   ....[22]....
        /*01d8*/ 	.word	0x000003b0
        /*01dc*/ 	.word	0x000000ff
        /*01e0*/ 	.word	0x00000058
        /*01e4*/ 	.short	0x0100
        /*01e6*/ 	.byte	0x08
	.zero		1


	//   ....[23]....
        /*01e8*/ 	.word	0x000003c0
        /*01ec*/ 	.word	0x000000ff
        /*01f0*/ 	.word	0x000000c8
        /*01f4*/ 	.short	0x0100
        /*01f6*/ 	.byte	0x08
	.zero		1


	//   ....[24]....
        /*01f8*/ 	.word	0x000003d0
        /*01fc*/ 	.word	0x000000ff
        /*0200*/ 	.word	0x00000060
        /*0204*/ 	.short	0x0100
        /*0206*/ 	.byte	0x08
	.zero		1


	//   ....[25]....
        /*0208*/ 	.word	0x000003e0
        /*020c*/ 	.word	0x000000ff
        /*0210*/ 	.word	0x000000d0
        /*0214*/ 	.short	0x0100
        /*0216*/ 	.byte	0x08
	.zero		1


	//   ....[26]....
        /*0218*/ 	.word	0x000003f0
        /*021c*/ 	.word	0x000000ff
        /*0220*/ 	.word	0x00000068
        /*0224*/ 	.short	0x0100
        /*0226*/ 	.byte	0x08
	.zero		1


	//   ....[27]....
        /*0228*/ 	.word	0x00000400
        /*022c*/ 	.word	0x000000ff
        /*0230*/ 	.word	0x000000d8
        /*0234*/ 	.short	0x0100
        /*0236*/ 	.byte	0x08
	.zero		1


	//   ....[28]....
        /*0238*/ 	.word	0x00000850
        /*023c*/ 	.word	0x000000ff
        /*0240*/ 	.word	0x000000f0
        /*0244*/ 	.short	0x0100
        /*0246*/ 	.byte	0x06
	.zero		1


	//   ....[29]....
        /*0248*/ 	.word	0x000008f0
        /*024c*/ 	.word	0x000000ff
        /*0250*/ 	.word	0x000000f8
        /*0254*/ 	.short	0x0100
        /*0256*/ 	.byte	0x06
	.zero		1


	//   ....[30]....
        /*0258*/ 	.word	0x00001910
        /*025c*/ 	.word	0x000000ff
        /*0260*/ 	.word	0x00000000
        /*0264*/ 	.short	0x010a
        /*0266*/ 	.byte	0x06
	.zero		1


	//   ....[31]....
        /*0268*/ 	.word	0x00001950
        /*026c*/ 	.word	0x000000ff
        /*0270*/ 	.word	0x00000000
        /*0274*/ 	.short	0x010a
        /*0276*/ 	.byte	0x06
	.zero		1


	//   ....[32]....
        /*0278*/ 	.word	0x00002320
        /*027c*/ 	.word	0x000000ff
        /*0280*/ 	.word	0x00000000
        /*0284*/ 	.short	0x010a
        /*0286*/ 	.byte	0x0c
	.zero		1


	//   ....[33]....
        /*0288*/ 	.word	0x00002360
        /*028c*/ 	.word	0x000000ff
        /*0290*/ 	.word	0x00000000
        /*0294*/ 	.short	0x010a
        /*0296*/ 	.byte	0x0c
	.zero		1


	//   ....[34]....
        /*0298*/ 	.word	0x00002a30
        /*029c*/ 	.word	0x0000000e
        /*02a0*/ 	.word	0x00000000
        /*02a4*/ 	.short	0x0101
        /*02a6*/ 	.byte	0x3f
	.zero		1


	//   ....[35]....
        /*02a8*/ 	.word	0x000030e0
        /*02ac*/ 	.word	0x0000000c
        /*02b0*/ 	.word	0x00000000
        /*02b4*/ 	.short	0x0101
        /*02b6*/ 	.byte	0x3f
	.zero		1


	//   ....[36]....
        /*02b8*/ 	.word	0x00008b80
        /*02bc*/ 	.word	0x00000015
        /*02c0*/ 	.word	0x00000070
        /*02c4*/ 	.short	0x010a
        /*02c6*/ 	.byte	0x3f
	.zero		1


	//   ....[37]....
        /*02c8*/ 	.word	0x00008f10
        /*02cc*/ 	.word	0x00000008
        /*02d0*/ 	.word	0x000000f8
        /*02d4*/ 	.short	0x0101
        /*02d6*/ 	.byte	0x3f
	.zero		1


	//   ....[38]....
        /*02d8*/ 	.word	0x00009640
        /*02dc*/ 	.word	0x00000006
        /*02e0*/ 	.word	0x00000000
        /*02e4*/ 	.short	0x010a
        /*02e6*/ 	.byte	0x3f
	.zero		1


	//   ....[39]....
        /*02e8*/ 	.word	0x000096c0
        /*02ec*/ 	.word	0x00000007
        /*02f0*/ 	.word	0x00000000
        /*02f4*/ 	.short	0x010a
        /*02f6*/ 	.byte	0x3f
	.zero		1


	//   ....[40]....
        /*02f8*/ 	.word	0x00009750
        /*02fc*/ 	.word	0x00000006
        /*0300*/ 	.word	0x00000000
        /*0304*/ 	.short	0x010a
        /*0306*/ 	.byte	0x3f
	.zero		1


	//   ....[41]....
        /*0308*/ 	.word	0x000097e0
        /*030c*/ 	.word	0x00000009
        /*0310*/ 	.word	0x00000000
        /*0314*/ 	.short	0x010a
        /*0316*/ 	.byte	0x3f
	.zero		1


	//   ....[42]....
        /*0318*/ 	.word	0x00009870
        /*031c*/ 	.word	0x00000006
        /*0320*/ 	.word	0x00000000
        /*0324*/ 	.short	0x010a
        /*0326*/ 	.byte	0x3f
	.zero		1


	//   ....[43]....
        /*0328*/ 	.word	0x00009900
        /*032c*/ 	.word	0x00000009
        /*0330*/ 	.word	0x00000000
        /*0334*/ 	.short	0x010a
        /*0336*/ 	.byte	0x3f
	.zero		1


	//   ....[44]....
        /*0338*/ 	.word	0x00009990
        /*033c*/ 	.word	0x00000006
        /*0340*/ 	.word	0x00000000
        /*0344*/ 	.short	0x010a
        /*0346*/ 	.byte	0x3f
	.zero		1


	//   ....[45]....
        /*0348*/ 	.word	0x00009a20
        /*034c*/ 	.word	0x00000009
        /*0350*/ 	.word	0x00000000
        /*0354*/ 	.short	0x010a
        /*0356*/ 	.byte	0x3f
	.zero		1


	//   ....[46]....
        /*0358*/ 	.word	0x00009ab0
        /*035c*/ 	.word	0x00000006
        /*0360*/ 	.word	0x00000000
        /*0364*/ 	.short	0x010a
        /*0366*/ 	.byte	0x3f
	.zero		1


	//   ....[47]....
        /*0368*/ 	.word	0x00009b40
        /*036c*/ 	.word	0x00000009
        /*0370*/ 	.word	0x00000000
        /*0374*/ 	.short	0x010a
        /*0376*/ 	.byte	0x3f
	.zero		1


	//   ....[48]....
        /*0378*/ 	.word	0x00009bd0
        /*037c*/ 	.word	0x00000006
        /*0380*/ 	.word	0x00000000
        /*0384*/ 	.short	0x010a
        /*0386*/ 	.byte	0x3f
	.zero		1


	//   ....[49]....
        /*0388*/ 	.word	0x00009c60
        /*038c*/ 	.word	0x00000009
        /*0390*/ 	.word	0x00000000
        /*0394*/ 	.short	0x010a
        /*0396*/ 	.byte	0x3f
	.zero		1


	//   ....[50]....
        /*0398*/ 	.word	0x00009cf0
        /*039c*/ 	.word	0x00000006
        /*03a0*/ 	.word	0x00000000
        /*03a4*/ 	.short	0x010a
        /*03a6*/ 	.byte	0x3f
	.zero		1


	//   ....[51]....
        /*03a8*/ 	.word	0x00009d80
        /*03ac*/ 	.word	0x00000003
        /*03b0*/ 	.word	0x00000000
        /*03b4*/ 	.short	0x010a
        /*03b6*/ 	.byte	0x3f
	.zero		1


	//   ....[52]....
        /*03b8*/ 	.word	0x00009df0
        /*03bc*/ 	.word	0x0000000d
        /*03c0*/ 	.word	0x00000000
        /*03c4*/ 	.short	0x010a
        /*03c6*/ 	.byte	0x3f
	.zero		1


	//   ....[53]....
        /*03c8*/ 	.word	0x00009e50
        /*03cc*/ 	.word	0x0000000f
        /*03d0*/ 	.word	0x00000000
        /*03d4*/ 	.short	0x010a
        /*03d6*/ 	.byte	0x3f
	.zero		1


	//   ....[54]....
        /*03d8*/ 	.word	0x00009f20
        /*03dc*/ 	.word	0x00000015
        /*03e0*/ 	.word	0x00000070
        /*03e4*/ 	.short	0x010a
        /*03e6*/ 	.byte	0x3f
	.zero		1


	//   ....[55]....
        /*03e8*/ 	.word	0x00009ff0
        /*03ec*/ 	.word	0x00000006
        /*03f0*/ 	.word	0x00000000
        /*03f4*/ 	.short	0x010a
        /*03f6*/ 	.byte	0x3f
	.zero		1


	//   ....[56]....
        /*03f8*/ 	.word	0x0000a040
        /*03fc*/ 	.word	0x00000007
        /*0400*/ 	.word	0x00000000
        /*0404*/ 	.short	0x010a
        /*0406*/ 	.byte	0x3f
	.zero		1


	//   ....[57]....
        /*0408*/ 	.word	0x0000a090
        /*040c*/ 	.word	0x00000006
        /*0410*/ 	.word	0x00000000
        /*0414*/ 	.short	0x010a
        /*0416*/ 	.byte	0x3f
	.zero		1


	//   ....[58]....
        /*0418*/ 	.word	0x0000a0e0
        /*041c*/ 	.word	0x00000009
        /*0420*/ 	.word	0x00000000
        /*0424*/ 	.short	0x010a
        /*0426*/ 	.byte	0x3f
	.zero		1


	//   ....[59]....
        /*0428*/ 	.word	0x0000a130
        /*042c*/ 	.word	0x00000006
        /*0430*/ 	.word	0x00000000
        /*0434*/ 	.short	0x010a
        /*0436*/ 	.byte	0x3f
	.zero		1


	//   ....[60]....
        /*0438*/ 	.word	0x0000a180
        /*043c*/ 	.word	0x00000009
        /*0440*/ 	.word	0x00000000
        /*0444*/ 	.short	0x010a
        /*0446*/ 	.byte	0x3f
	.zero		1


	//   ....[61]....
        /*0448*/ 	.word	0x0000a1d0
        /*044c*/ 	.word	0x00000006
        /*0450*/ 	.word	0x00000000
        /*0454*/ 	.short	0x010a
        /*0456*/ 	.byte	0x3f
	.zero		1


	//   ....[62]....
        /*0458*/ 	.word	0x0000a220
        /*045c*/ 	.word	0x00000009
        /*0460*/ 	.word	0x00000000
        /*0464*/ 	.short	0x010a
        /*0466*/ 	.byte	0x3f
	.zero		1


	//   ....[63]....
        /*0468*/ 	.word	0x0000a270
        /*046c*/ 	.word	0x00000006
        /*0470*/ 	.word	0x00000000
        /*0474*/ 	.short	0x010a
        /*0476*/ 	.byte	0x3f
	.zero		1


	//   ....[64]....
        /*0478*/ 	.word	0x0000a2c0
        /*047c*/ 	.word	0x00000009
        /*0480*/ 	.word	0x00000000
        /*0484*/ 	.short	0x010a
        /*0486*/ 	.byte	0x3f
	.zero		1


	//   ....[65]....
        /*0488*/ 	.word	0x0000a310
        /*048c*/ 	.word	0x00000006
        /*0490*/ 	.word	0x00000000
        /*0494*/ 	.short	0x010a
        /*0496*/ 	.byte	0x3f
	.zero		1


	//   ....[66]....
        /*0498*/ 	.word	0x0000a360
        /*049c*/ 	.word	0x00000009
        /*04a0*/ 	.word	0x00000000
        /*04a4*/ 	.short	0x010a
        /*04a6*/ 	.byte	0x3f
	.zero		1


	//   ....[67]....
        /*04a8*/ 	.word	0x0000a3b0
        /*04ac*/ 	.word	0x00000006
        /*04b0*/ 	.word	0x00000000
        /*04b4*/ 	.short	0x010a
        /*04b6*/ 	.byte	0x3f
	.zero		1


	//----- nvinfo : EIATTR_NUM_MBARRIERS
	.align		4
.L_28:
        /*04b8*/ 	.byte	0x03, 0x38
        /*04ba*/ 	.short	0x001e


	//----- nvinfo : EIATTR_EXIT_INSTR_OFFSETS
	.align		4
        /*04bc*/ 	.byte	0x04, 0x1c
        /*04be*/ 	.short	(.L_30 - .L_29)


	//   ....[0]....
.L_29:
        /*04c0*/ 	.word	0x00000ac0


	//   ....[1]....
        /*04c4*/ 	.word	0x000012b0


	//   ....[2]....
        /*04c8*/ 	.word	0x00008290


	//   ....[3]....
        /*04cc*/ 	.word	0x000087f0


	//   ....[4]....
        /*04d0*/ 	.word	0x00009dd0


	//----- nvinfo : EIATTR_MAX_THREADS
	.align		4
.L_30:
        /*04d4*/ 	.byte	0x04, 0x05
        /*04d6*/ 	.short	(.L_32 - .L_31)
.L_31:
        /*04d8*/ 	.word	0x00000180
        /*04dc*/ 	.word	0x00000001
        /*04e0*/ 	.word	0x00000001


	//----- nvinfo : EIATTR_CRS_STACK_SIZE
	.align		4
.L_32:
        /*04e4*/ 	.byte	0x04, 0x1e
        /*04e6*/ 	.short	(.L_34 - .L_33)
.L_33:
        /*04e8*/ 	.word	0x00000000


	//----- nvinfo : EIATTR_CBANK_PARAM_SIZE
	.align		4
.L_34:
        /*04ec*/ 	.byte	0x03, 0x19
        /*04ee*/ 	.short	0x0470


	//----- nvinfo : EIATTR_PARAM_CBANK
	.align		4
        /*04f0*/ 	.byte	0x04, 0x0a
        /*04f2*/ 	.short	(.L_36 - .L_35)
	.align		4
.L_35:
        /*04f4*/ 	.word	index@(.nv.constant0._ZN7cutlass13device_kernelINS_4gemm6kernel13GemmUniversalIN4cute5tupleIJiiiiEEENS1_10collective13CollectiveMmaINS1_37MainloopSm90TmaGmmaWarpSpecializedFP8ILi14ENS5_IJNS4_1CILi2EEENSA_ILi1EEESC_EEENS1_35KernelTmaWarpSpecializedCooperativeEEENS5_IJNSA_ILi192EEENSA_ILi64EEESH_EEENS_12float_e4m3_tENS5_IJlSC_lEEESJ_SK_NS4_8TiledMMAINS4_8MMA_AtomIJNS4_4SM904GMMA30MMA_64x64x32_F32E4M3E4M3_SS_TNILNSO_7ScaleInE1ELSQ_1EEEEEENS4_6LayoutISD_NS5_IJSC_NSA_ILi0EEESU_EEEEENS5_IJNS4_10UnderscoreESX_SX_EEEEENS4_13SM90_TMA_LOADENS4_14ComposedLayoutINS4_7SwizzleILi2ELi4ELi3EEENS4_18smem_ptr_flag_bitsILi8EEENST_INS5_IJNSA_ILi8EEESH_EEENS5_IJSH_SC_EEEEEEEvNS4_8identityENS4_23SM90_TMA_LOAD_MULTICASTES1A_vS1B_EENS_8epilogue10collective6detail29Sm90TmaWarpSpecializedAdapterINS1F_15DefaultEpilogueISJ_SK_SK_NS1E_6thread17LinearCombinationISJ_Li1EffLNS1J_9ScaleType4KindE0ELNS_15FloatRoundStyleE2ESJ_EENS1_15EpilogueDefaultEEEEEvvEEEEvNT_6ParamsE)
        /*04f8*/ 	.short	0x0210
        /*04fa*/ 	.short	0x0470


	//----- nvinfo : EIATTR_SW_WAR
	.align		4
.L_36:
        /*04fc*/ 	.byte	0x04, 0x36
        /*04fe*/ 	.short	(.L_38 - .L_37)
.L_37:
        /*0500*/ 	.word	0x00000008
.L_38:


//--------------------- .nv.callgraph             --------------------------
	.section	.nv.callgraph,"",@"SHT_CUDA_CALLGRAPH"
	.align	4
	.sectionentsize	8
	.align		4
        /*0000*/ 	.word	0x00000000
	.align		4
        /*0004*/ 	.word	0xffffffff
	.align		4
        /*0008*/ 	.word	0x00000000
	.align		4
        /*000c*/ 	.word	0xfffffffe
	.align		4
        /*0010*/ 	.word	0x00000000
	.align		4
        /*0014*/ 	.word	0xfffffffd
	.align		4
        /*0018*/ 	.word	0x00000000
	.align		4
        /*001c*/ 	.word	0xfffffffc


//--------------------- .nv.constant4             --------------------------
	.section	.nv.constant4,"a",@progbits
	.align	8
	.align		8
.nv.constant4:
        /*0000*/ 	.dword	_ZN40_INTERNAL_9ffb9e90_4_k_cu_a27156f6_168604cuda3std3__45__cpo5beginE
	.align		8
        /*0008*/ 	.dword	_ZN40_INTERNAL_9ffb9e90_4_k_cu_a27156f6_168604cuda3std3__45__cpo3endE
	.align		8
        /*0010*/ 	.dword	_ZN40_INTERNAL_9ffb9e90_4_k_cu_a27156f6_168604cuda3std3__45__cpo6cbeginE
	.align		8
        /*0018*/ 	.dword	_ZN40_INTERNAL_9ffb9e90_4_k_cu_a27156f6_168604cuda3std3__45__cpo4cendE
	.align		8
        /*0020*/ 	.dword	_ZN40_INTERNAL_9ffb9e90_4_k_cu_a27156f6_168604cuda3std3__442_GLOBAL__N__9ffb9e90_4_k_cu_a27156f6_168606ignoreE
	.align		8
        /*0028*/ 	.dword	_ZN40_INTERNAL_9ffb9e90_4_k_cu_a27156f6_168604cuda3std3__419piecewise_constructE
	.align		8
        /*0030*/ 	.dword	_ZN40_INTERNAL_9ffb9e90_4_k_cu_a27156f6_168604cuda3std3__48in_placeE
	.align		8
        /*0038*/ 	.dword	_ZN40_INTERNAL_9ffb9e90_4_k_cu_a27156f6_168604cuda3std6ranges3__45__cpo4swapE
	.align		8
        /*0040*/ 	.dword	_ZN40_INTERNAL_9ffb9e90_4_k_cu_a27156f6_168604cuda3std6ranges3__45__cpo9iter_moveE
	.align		8
        /*0048*/ 	.dword	_ZN40_INTERNAL_9ffb9e90_4_k_cu_a27156f6_168604cute7productE
	.align		8
        /*0050*/ 	.dword	_ZN40_INTERNAL_9ffb9e90_4_k_cu_a27156f6_168604cute1_E


//--------------------- .text._ZN7cutlass13device_kernelINS_4gemm6kernel13GemmUniversalIN4cute5tupleIJiiiiEEENS1_10collective13CollectiveMmaINS1_37MainloopSm90TmaGmmaWarpSpecializedFP8ILi14ENS5_IJNS4_1CILi2EEENSA_ILi1EEESC_EEENS1_35KernelTmaWarpSpecializedCooperativeEEENS5_IJNSA_ILi192EEENSA_ILi64EEESH_EEENS_12float_e4m3_tENS5_IJlSC_lEEESJ_SK_NS4_8TiledMMAINS4_8MMA_AtomIJNS4_4SM904GMMA30MMA_64x64x32_F32E4M3E4M3_SS_TNILNSO_7ScaleInE1ELSQ_1EEEEEENS4_6LayoutISD_NS5_IJSC_NSA_ILi0EEESU_EEEEENS5_IJNS4_10UnderscoreESX_SX_EEEEENS4_13SM90_TMA_LOADENS4_14ComposedLayoutINS4_7SwizzleILi2ELi4ELi3EEENS4_18smem_ptr_flag_bitsILi8EEENST_INS5_IJNSA_ILi8EEESH_EEENS5_IJSH_SC_EEEEEEEvNS4_8identityENS4_23SM90_TMA_LOAD_MULTICASTES1A_vS1B_EENS_8epilogue10collective6detail29Sm90TmaWarpSpecializedAdapterINS1F_15DefaultEpilogueISJ_SK_SK_NS1E_6thread17LinearCombinationISJ_Li1EffLNS1J_9ScaleType4KindE0ELNS_15FloatRoundStyleE2ESJ_EENS1_15EpilogueDefaultEEEEEvvEEEEvNT_6ParamsE --------------------------
	.section	.text._ZN7cutlass13device_kernelINS_4gemm6kernel13GemmUniversalIN4cute5tupleIJiiiiEEENS1_10collective13CollectiveMmaINS1_37MainloopSm90TmaGmmaWarpSpecializedFP8ILi14ENS5_IJNS4_1CILi2EEENSA_ILi1EEESC_EEENS1_35KernelTmaWarpSpecializedCooperativeEEENS5_IJNSA_ILi192EEENSA_ILi64EEESH_EEENS_12float_e4m3_tENS5_IJlSC_lEEESJ_SK_NS4_8TiledMMAINS4_8MMA_AtomIJNS4_4SM904GMMA30MMA_64x64x32_F32E4M3E4M3_SS_TNILNSO_7ScaleInE1ELSQ_1EEEEEENS4_6LayoutISD_NS5_IJSC_NSA_ILi0EEESU_EEEEENS5_IJNS4_10UnderscoreESX_SX_EEEEENS4_13SM90_TMA_LOADENS4_14ComposedLayoutINS4_7SwizzleILi2ELi4ELi3EEENS4_18smem_ptr_flag_bitsILi8EEENST_INS5_IJNSA_ILi8EEESH_EEENS5_IJSH_SC_EEEEEEEvNS4_8identityENS4_23SM90_TMA_LOAD_MULTICASTES1A_vS1B_EENS_8epilogue10collective6detail29Sm90TmaWarpSpecializedAdapterINS1F_15DefaultEpilogueISJ_SK_SK_NS1E_6thread17LinearCombinationISJ_Li1EffLNS1J_9ScaleType4KindE0ELNS_15FloatRoundStyleE2ESJ_EENS1_15EpilogueDefaultEEEEEvvEEEEvNT_6ParamsE,"ax",@progbits
	.align	128
.text._ZN7cutlass13device_kernelINS_4gemm6kernel13GemmUniversalIN4cute5tupleIJiiiiEEENS1_10collective13CollectiveMmaINS1_37MainloopSm90TmaGmmaWarpSpecializedFP8ILi14ENS5_IJNS4_1CILi2EEENSA_ILi1EEESC_EEENS1_35KernelTmaWarpSpecializedCooperativeEEENS5_IJNSA_ILi192EEENSA_ILi64EEESH_EEENS_12float_e4m3_tENS5_IJlSC_lEEESJ_SK_NS4_8TiledMMAINS4_8MMA_AtomIJNS4_4SM904GMMA30MMA_64x64x32_F32E4M3E4M3_SS_TNILNSO_7ScaleInE1ELSQ_1EEEEEENS4_6LayoutISD_NS5_IJSC_NSA_ILi0EEESU_EEEEENS5_IJNS4_10UnderscoreESX_SX_EEEEENS4_13SM90_TMA_LOADENS4_14ComposedLayoutINS4_7SwizzleILi2ELi4ELi3EEENS4_18smem_ptr_flag_bitsILi8EEENST_INS5_IJNSA_ILi8EEESH_EEENS5_IJSH_SC_EEEEEEEvNS4_8identityENS4_23SM90_TMA_LOAD_MULTICASTES1A_vS1B_EENS_8epilogue10collective6detail29Sm90TmaWarpSpecializedAdapterINS1F_15DefaultEpilogueISJ_SK_SK_NS1E_6thread17LinearCombinationISJ_Li1EffLNS1J_9ScaleType4KindE0ELNS_15FloatRoundStyleE2ESJ_EENS1_15EpilogueDefaultEEEEEvvEEEEvNT_6ParamsE:
        .type           _ZN7cutlass13device_kernelINS_4gemm6kernel13GemmUniversalIN4cute5tupleIJiiiiEEENS1_10collective13CollectiveMmaINS1_37MainloopSm90TmaGmmaWarpSpecializedFP8ILi14ENS5_IJNS4_1CILi2EEENSA_ILi1EEESC_EEENS1_35KernelTmaWarpSpecializedCooperativeEEENS5_IJNSA_ILi192EEENSA_ILi64EEESH_EEENS_12float_e4m3_tENS5_IJlSC_lEEESJ_SK_NS4_8TiledMMAINS4_8MMA_AtomIJNS4_4SM904GMMA30MMA_64x64x32_F32E4M3E4M3_SS_TNILNSO_7ScaleInE1ELSQ_1EEEEEENS4_6LayoutISD_NS5_IJSC_NSA_ILi0EEESU_EEEEENS5_IJNS4_10UnderscoreESX_SX_EEEEENS4_13SM90_TMA_LOADENS4_14ComposedLayoutINS4_7SwizzleILi2ELi4ELi3EEENS4_18smem_ptr_flag_bitsILi8EEENST_INS5_IJNSA_ILi8EEESH_EEENS5_IJSH_SC_EEEEEEEvNS4_8identityENS4_23SM90_TMA_LOAD_MULTICASTES1A_vS1B_EENS_8epilogue10collective6detail29Sm90TmaWarpSpecializedAdapterINS1F_15DefaultEpilogueISJ_SK_SK_NS1E_6thread17LinearCombinationISJ_Li1EffLNS1J_9ScaleType4KindE0ELNS_15FloatRoundStyleE2ESJ_EENS1_15EpilogueDefaultEEEEEvvEEEEvNT_6ParamsE,@function
        .size           _ZN7cutlass13device_kernelINS_4gemm6kernel13GemmUniversalIN4cute5tupleIJiiiiEEENS1_10collective13CollectiveMmaINS1_37MainloopSm90TmaGmmaWarpSpecializedFP8ILi14ENS5_IJNS4_1CILi2EEENSA_ILi1EEESC_EEENS1_35KernelTmaWarpSpecializedCooperativeEEENS5_IJNSA_ILi192EEENSA_ILi64EEESH_EEENS_12float_e4m3_tENS5_IJlSC_lEEESJ_SK_NS4_8TiledMMAINS4_8MMA_AtomIJNS4_4SM904GMMA30MMA_64x64x32_F32E4M3E4M3_SS_TNILNSO_7ScaleInE1ELSQ_1EEEEEENS4_6LayoutISD_NS5_IJSC_NSA_ILi0EEESU_EEEEENS5_IJNS4_10UnderscoreESX_SX_EEEEENS4_13SM90_TMA_LOADENS4_14ComposedLayoutINS4_7SwizzleILi2ELi4ELi3EEENS4_18smem_ptr_flag_bitsILi8EEENST_INS5_IJNSA_ILi8EEESH_EEENS5_IJSH_SC_EEEEEEEvNS4_8identityENS4_23SM90_TMA_LOAD_MULTICASTES1A_vS1B_EENS_8epilogue10collective6detail29Sm90TmaWarpSpecializedAdapterINS1F_15DefaultEpilogueISJ_SK_SK_NS1E_6thread17LinearCombinationISJ_Li1EffLNS1J_9ScaleType4KindE0ELNS_15FloatRoundStyleE2ESJ_EENS1_15EpilogueDefaultEEEEEvvEEEEvNT_6ParamsE,(.L_x_227 - _ZN7cutlass13device_kernelINS_4gemm6kernel13GemmUniversalIN4cute5tupleIJiiiiEEENS1_10collective13CollectiveMmaINS1_37MainloopSm90TmaGmmaWarpSpecializedFP8ILi14ENS5_IJNS4_1CILi2EEENSA_ILi1EEESC_EEENS1_35KernelTmaWarpSpecializedCooperativeEEENS5_IJNSA_ILi192EEENSA_ILi64EEESH_EEENS_12float_e4m3_tENS5_IJlSC_lEEESJ_SK_NS4_8TiledMMAINS4_8MMA_AtomIJNS4_4SM904GMMA30MMA_64x64x32_F32E4M3E4M3_SS_TNILNSO_7ScaleInE1ELSQ_1EEEEEENS4_6LayoutISD_NS5_IJSC_NSA_ILi0EEESU_EEEEENS5_IJNS4_10UnderscoreESX_SX_EEEEENS4_13SM90_TMA_LOADENS4_14ComposedLayoutINS4_7SwizzleILi2ELi4ELi3EEENS4_18smem_ptr_flag_bitsILi8EEENST_INS5_IJNSA_ILi8EEESH_EEENS5_IJSH_SC_EEEEEEEvNS4_8identityENS4_23SM90_TMA_LOAD_MULTICASTES1A_vS1B_EENS_8epilogue10collective6detail29Sm90TmaWarpSpecializedAdapterINS1F_15DefaultEpilogueISJ_SK_SK_NS1E_6thread17LinearCombinationISJ_Li1EffLNS1J_9ScaleType4KindE0ELNS_15FloatRoundStyleE2ESJ_EENS1_15EpilogueDefaultEEEEEvvEEEEvNT_6ParamsE)
        .other          _ZN7cutlass13device_kernelINS_4gemm6kernel13GemmUniversalIN4cute5tupleIJiiiiEEENS1_10collective13CollectiveMmaINS1_37MainloopSm90TmaGmmaWarpSpecializedFP8ILi14ENS5_IJNS4_1CILi2EEENSA_ILi1EEESC_EEENS1_35KernelTmaWarpSpecializedCooperativeEEENS5_IJNSA_ILi192EEENSA_ILi64EEESH_EEENS_12float_e4m3_tENS5_IJlSC_lEEESJ_SK_NS4_8TiledMMAINS4_8MMA_AtomIJNS4_4SM904GMMA30MMA_64x64x32_F32E4M3E4M3_SS_TNILNSO_7ScaleInE1ELSQ_1EEEEEENS4_6LayoutISD_NS5_IJSC_NSA_ILi0EEESU_EEEEENS5_IJNS4_10UnderscoreESX_SX_EEEEENS4_13SM90_TMA_LOADENS4_14ComposedLayoutINS4_7SwizzleILi2ELi4ELi3EEENS4_18smem_ptr_flag_bitsILi8EEENST_INS5_IJNSA_ILi8EEESH_EEENS5_IJSH_SC_EEEEEEEvNS4_8identityENS4_23SM90_TMA_LOAD_MULTICASTES1A_vS1B_EENS_8epilogue10collective6detail29Sm90TmaWarpSpecializedAdapterINS1F_15DefaultEpilogueISJ_SK_SK_NS1E_6thread17LinearCombinationISJ_Li1EffLNS1J_9ScaleType4KindE0ELNS_15FloatRoundStyleE2ESJ_EENS1_15EpilogueDefaultEEEEEvvEEEEvNT_6ParamsE,@"STO_CUDA_ENTRY STV_DEFAULT"
_ZN7cutlass13device_kernelINS_4gemm6kernel13GemmUniversalIN4cute5tupleIJiiiiEEENS1_10collective13CollectiveMmaINS1_37MainloopSm90TmaGmmaWarpSpecializedFP8ILi14ENS5_IJNS4_1CILi2EEENSA_ILi1EEESC_EEENS1_35KernelTmaWarpSpecializedCooperativeEEENS5_IJNSA_ILi192EEENSA_ILi64EEESH_EEENS_12float_e4m3_tENS5_IJlSC_lEEESJ_SK_NS4_8TiledMMAINS4_8MMA_AtomIJNS4_4SM904GMMA30MMA_64x64x32_F32E4M3E4M3_SS_TNILNSO_7ScaleInE1ELSQ_1EEEEEENS4_6LayoutISD_NS5_IJSC_NSA_ILi0EEESU_EEEEENS5_IJNS4_10UnderscoreESX_SX_EEEEENS4_13SM90_TMA_LOADENS4_14ComposedLayoutINS4_7SwizzleILi2ELi4ELi3EEENS4_18smem_ptr_flag_bitsILi8EEENST_INS5_IJNSA_ILi8EEESH_EEENS5_IJSH_SC_EEEEEEEvNS4_8identityENS4_23SM90_TMA_LOAD_MULTICASTES1A_vS1B_EENS_8epilogue10collective6detail29Sm90TmaWarpSpecializedAdapterINS1F_15DefaultEpilogueISJ_SK_SK_NS1E_6thread17LinearCombinationISJ_Li1EffLNS1J_9ScaleType4KindE0ELNS_15FloatRoundStyleE2ESJ_EENS1_15EpilogueDefaultEEEEEvvEEEEvNT_6ParamsE:
[----:B------:R-:W-:Y:S01]  /*0000*/  LDC R1, c[0x0][0x28] ;  /* 0x00000a00ff017b82 */ /* 0x000fe20000000800 */
[----:B------:R-:W0:Y:S01]  /*0010*/  S2R R0, SR_TID.X ;  /* 0x0000000000007919 */ /* 0x000e220000002100 */
[----:B------:R-:W-:Y:S01]  /*0020*/  ELECT P0, URZ, PT ;  /* 0x00000000003f782f */ /* 0x000fe20003800000 */
[----:B------:R-:W-:Y:S01]  /*0030*/  BSSY B0, `(.L_x_0) ;  /* 0x000000f000007945 */ /* 0x000fe20003800000 */
[--C-:B0-----:R-:W-:Y:S02]  /*0040*/  SHF.R.U32.HI R2, RZ, 0x5, R0.reuse ;  /* 0x00000005ff027819 */ /* 0x101fe40000011600 */
[----:B------:R-:W-:-:S03]  /*0050*/  SHF.R.U32.HI R3, RZ, 0x7, R0 ;  /* 0x00000007ff037819 */ /* 0x000fc60000011600 */
[----:B------:R-:W0:Y:S04]  /*0060*/  SHFL.IDX PT, R7, R2, RZ, 0x1f ;  /* 0x00001fff02077589 */ /* 0x000e2800000e0000 */
[----:B------:R-:W1:Y:S01]  /*0070*/  SHFL.IDX PT, R3, R3, RZ, 0x1f ;  /* 0x00001fff03037589 */ /* 0x000e6200000e0000 */
[----:B0-----:R-:W-:-:S13]  /*0080*/  ISETP.NE.OR P0, PT, R7, RZ, !P0 ;  /* 0x000000ff0700720c */ /* 0x001fda0004705670 */
[----:B-1----:R-:W-:Y:S05]  /*0090*/  @P0 BRA `(.L_x_1) ;  /* 0x0000000000200947 */ /* 0x002fea0003800000 */
[----:B------:R-:W-:Y:S02]  /*00a0*/  ULDC.64 UR4, c[0x0][0x198] ;  /* 0x0000660000047ab9 */ /* 0x000fe40000000a00 */
[----:B------:R-:W-:Y:S02]  /*00b0*/  UIADD3 UR6, UP0, UR4, 0xf0, URZ ;  /* 0x000000f004067890 */ /* 0x000fe4000ff1e03f */
[----:B------:R-:W-:Y:S02]  /*00c0*/  UIADD3 UR4, UP1, UR4, 0x1f0, URZ ;  /* 0x000001f004047890 */ /* 0x000fe4000ff3e03f */
[----:B------:R-:W-:Y:S02]  /*00d0*/  UIADD3.X UR7, URZ, UR5, URZ, UP0, !UPT ;  /* 0x000000053f077290 */ /* 0x000fe400087fe43f */
[----:B------:R-:W-:-:S07]  /*00e0*/  UIADD3.X UR5, URZ, UR5, URZ, UP1, !UPT ;  /* 0x000000053f057290 */ /* 0x000fce0008ffe43f */
[----:B------:R0:W-:Y:S02]  /*00f0*/  UTMACCTL.PF [UR6] ;  /* 0x00000000060079b9 */ /* 0x0001e40008040000 */
[----:B------:R0:W-:Y:S02]  /*0100*/  UTMACCTL.PF [UR4] ;  /* 0x00000000040079b9 */ /* 0x0001e40008040000 */
[----:B0-----:R-:W-:Y:S01]  /*0110*/  NOP ;  /* 0x0000000000007918 */ /* 0x001fe20000000000 */
.L_x_1:
[----:B------:R-:W-:Y:S05]  /*0120*/  BSYNC B0 ;  /* 0x0000000000007941 */ /* 0x000fea0003800000 */
.L_x_0:
[----:B------:R-:W0:Y:S02]  /*0130*/  SHFL.IDX PT, R4, R2, RZ, 0x1f ;  /* 0x00001fff02047589 */ /* 0x000e2400000e0000 */
[----:B0-----:R-:W-:-:S13]  /*0140*/  ISETP.NE.AND P0, PT, R4, RZ, PT ;  /* 0x000000ff0400720c */ /* 0x001fda0003f05270 */
[----:B------:R-:W-:Y:S05]  /*0150*/  @P0 BRA `(.L_x_2) ;  /* 0x0000000000b40947 */ /* 0x000fea0003800000 */
[----:B------:R-:W-:Y:S01]  /*0160*/  ELECT P0, URZ, PT ;  /* 0x00000000003f782f */ /* 0x000fe20003800000 */
[----:B------:R-:W-:-:S12]  /*0170*/  BSSY B0, `(.L_x_2) ;  /* 0x000002b000007945 */ /* 0x000fd80003800000 */
[----:B------:R-:W-:Y:S05]  /*0180*/  @!P0 BRA `(.L_x_3) ;  /* 0x0000000000a48947 */ /* 0x000fea0003800000 */
[----:B------:R-:W0:Y:S01]  /*0190*/  S2UR UR8, SR_CgaCtaId ;  /* 0x00000000000879c3 */ /* 0x000e220000008800 */
[----:B------:R-:W-:Y:S01]  /*01a0*/  UMOV UR4, 0x400 ;  /* 0x0000040000047882 */ /* 0x000fe20000000000 */
[----:B------:R-:W-:Y:S01]  /*01b0*/  UMOV UR5, 0x1 ;  /* 0x0000000100057882 */ /* 0x000fe20000000000 */
[----:B------:R-:W-:Y:S02]  /*01c0*/  UMOV UR6, 0x4 ;  /* 0x0000000400067882 */ /* 0x000fe40000000000 */
[----:B------:R-:W-:-:S04]  /*01d0*/  UIADD3 UR6, -UR6, 0x100000, URZ ;  /* 0x0010000006067890 */ /* 0x000fc8000fffe13f */
[----:B------:R-:W-:Y:S02]  /*01e0*/  USHF.L.U32 UR7, UR6, 0xb, URZ ;  /* 0x0000000b06077899 */ /* 0x000fe4000800063f */
[----:B------:R-:W-:Y:S02]  /*01f0*/  USHF.L.U32 UR6, UR6, 0x1, URZ ;  /* 0x0000000106067899 */ /* 0x000fe4000800063f */
[----:B0-----:R-:W-:Y:S02]  /*0200*/  ULEA UR8, UR8, UR4, 0x18 ;  /* 0x0000000408087291 */ /* 0x001fe4000f8ec03f */
[----:B------:R-:W-:-:S04]  /*0210*/  UIADD3 UR4, -UR5, 0x100000, URZ ;  /* 0x0010000005047890 */ /* 0x000fc8000fffe13f */
[----:B------:R-:W-:Y:S02]  /*0220*/  USHF.L.U32 UR5, UR4, 0xb, URZ ;  /* 0x0000000b04057899 */ /* 0x000fe4000800063f */
[----:B------:R-:W-:Y:S01]  /*0230*/  USHF.L.U32 UR4, UR4, 0x1, URZ ;  /* 0x0000000104047899 */ /* 0x000fe2000800063f */
[----:B------:R-:W0:Y:S11]  /*0240*/  FENCE.VIEW.ASYNC.S ;  /* 0x00000000000073c6 */ /* 0x000e360000000000 */
[----:B0-----:R0:W1:Y:S01]  /*0250*/  SYNCS.EXCH.64 URZ, [UR8], UR4 ;  /* 0x00000004083f75b2 */ /* 0x0010620008000100 */
[----:B------:R0:W2:Y:S01]  /*0260*/  SYNCS.EXCH.64 URZ, [UR8+0x70], UR6 ;  /* 0x00007006083f75b2 */ /* 0x0000a20008000100 */
[----:B------:R0:W3:Y:S01]  /*0270*/  SYNCS.EXCH.64 URZ, [UR8+0x8], UR4 ;  /* 0x00000804083f75b2 */ /* 0x0000e20008000100 */
[----:B------:R0:W4:Y:S01]  /*0280*/  SYNCS.EXCH.64 URZ, [UR8+0x78], UR6 ;  /* 0x00007806083f75b2 */ /* 0x0001220008000100 */
[----:B------:R0:W0:Y:S01]  /*0290*/  SYNCS.EXCH.64 URZ, [UR8+0x10], UR4 ;  /* 0x00001004083f75b2 */ /* 0x0000220008000100 */
        /* <DEDUP_REMOVED lines=23> */
[----:B-1234-:R-:W-:Y:S01]  /*0410*/  NOP ;  /* 0x0000000000007918 */ /* 0x01efe20000000000 */
.L_x_3:
[----:B0-----:R-:W-:Y:S05]  /*0420*/  BSYNC B0 ;  /* 0x0000000000007941 */ /* 0x001fea0003800000 */
.L_x_2:
[----:B------:R-:W-:Y:S01]  /*0430*/  SHF.R.S32.HI R5, RZ, 0x1f, R0 ;  /* 0x0000001fff057819 */ /* 0x000fe20000011400 */
[----:B------:R-:W0:Y:S01]  /*0440*/  SHFL.IDX PT, R2, R2, RZ, 0x1f ;  /* 0x00001fff02027589 */ /* 0x000e2200000e0000 */
[----:B------:R-:W1:Y:S01]  /*0450*/  S2UR UR8, SR_CTAID.X ;  /* 0x00000000000879c3 */ /* 0x000e620000002500 */
[----:B------:R-:W-:Y:S02]  /*0460*/  ELECT P0, URZ, PT ;  /* 0x00000000003f782f */ /* 0x000fe40003800000 */
[----:B------:R-:W-:Y:S01]  /*0470*/  LEA.HI R5, R5, R0, RZ, 0x7 ;  /* 0x0000000005057211 */ /* 0x000fe200078f38ff */
[----:B------:R-:W2:Y:S01]  /*0480*/  S2R R8, SR_CTAID.Y ;  /* 0x0000000000087919 */ /* 0x000ea20000002600 */
[----:B------:R-:W-:Y:S01]  /*0490*/  SHF.R.S32.HI R11, RZ, 0x1f, R4 ;  /* 0x0000001fff0b7819 */ /* 0x000fe20000011404 */
[----:B------:R-:W-:Y:S01]  /*04a0*/  ULDC UR4, c[0x0][0x150] ;  /* 0x0000540000047ab9 */ /* 0x000fe20000000800 */
[----:B------:R-:W-:Y:S01]  /*04b0*/  LOP3.LUT R5, R5, 0xffffff80, RZ, 0xc0, !PT ;  /* 0xffffff8005057812 */ /* 0x000fe200078ec0ff */
[----:B------:R-:W-:Y:S01]  /*04c0*/  VIADD R16, R3, 0xffffffff ;  /* 0xffffffff03107836 */ /* 0x000fe20000000000 */
[----:B------:R-:W-:Y:S01]  /*04d0*/  LEA.HI R11, R11, R4, RZ, 0x2 ;  /* 0x000000040b0b7211 */ /* 0x000fe200078f10ff */
[----:B------:R-:W3:Y:S01]  /*04e0*/  LDC R12, c[0x0][0x144] ;  /* 0x00005100ff0c7b82 */ /* 0x000ee20000000800 */
[----:B------:R-:W-:Y:S01]  /*04f0*/  NOP ;  /* 0x0000000000007918 */ /* 0x000fe20000000000 */
[----:B------:R-:W-:Y:S01]  /*0500*/  IMAD.IADD R6, R0, 0x1, -R5 ;  /* 0x0000000100067824 */ /* 0x000fe200078e0a05 */
[----:B------:R-:W-:Y:S01]  /*0510*/  LOP3.LUT R11, R11, 0x3ffffffc, RZ, 0xc0, !PT ;  /* 0x3ffffffc0b0b7812 */ /* 0x000fe200078ec0ff */
[----:B------:R-:W-:Y:S01]  /*0520*/  NOP ;  /* 0x0000000000007918 */ /* 0x000fe20000000000 */
[----:B------:R-:W-:-:S02]  /*0530*/  ISETP.NE.AND P4, PT, R3, RZ, PT ;  /* 0x000000ff0300720c */ /* 0x000fc40003f85270 */
[----:B------:R-:W-:Y:S01]  /*0540*/  SHF.R.S32.HI R5, RZ, 0x1f, R6 ;  /* 0x0000001fff057819 */ /* 0x000fe20000011406 */
[----:B------:R-:W-:Y:S01]  /*0550*/  IMAD.IADD R4, R4, 0x1, -R11 ;  /* 0x0000000104047824 */ /* 0x000fe200078e0a0b */
[----:B------:R-:W4:Y:S01]  /*0560*/  LDC R14, c[0x0][0x140] ;  /* 0x00005000ff0e7b82 */ /* 0x000f220000000800 */
[----:B------:R-:W-:Y:S02]  /*0570*/  ISETP.GE.U32.AND P6, PT, R16, 0x2, PT ;  /* 0x000000021000780c */ /* 0x000fe40003fc6070 */
[----:B------:R-:W-:Y:S02]  /*0580*/  LEA.HI R5, R5, R6, RZ, 0x3 ;  /* 0x0000000605057211 */ /* 0x000fe400078f18ff */
[----:B0-----:R-:W-:Y:S02]  /*0590*/  ISETP.NE.OR P0, PT, R2, RZ, !P0 ;  /* 0x000000ff0200720c */ /* 0x001fe40004705670 */
[--C-:B------:R-:W-:Y:S01]  /*05a0*/  SHF.R.S32.HI R2, RZ, 0x3, R5.reuse ;  /* 0x00000003ff027819 */ /* 0x100fe20000011405 */
[----:B------:R-:W0:Y:S01]  /*05b0*/  LDC R13, c[0x0][0x148] ;  /* 0x00005200ff0d7b82 */ /* 0x000e220000000800 */
[----:B------:R-:W-:-:S02]  /*05c0*/  SHF.R.S32.HI R5, RZ, 0x1f, R5 ;  /* 0x0000001fff057819 */ /* 0x000fc40000011405 */
[----:B-1----:R-:W-:Y:S02]  /*05d0*/  I2FP.F32.U32 R10, UR8 ;  /* 0x00000008000a7c45 */ /* 0x002fe40008201000 */
[----:B------:R-:W-:-:S03]  /*05e0*/  LEA.HI R5, R5, R2, RZ, 0x2 ;  /* 0x0000000205057211 */ /* 0x000fc600078f10ff */
[----:B------:R-:W-:Y:S01]  /*05f0*/  FMUL R10, R10, UR4 ;  /* 0x000000040a0a7c20 */ /* 0x000fe20008400000 */
[----:B------:R-:W-:Y:S01]  /*0600*/  LOP3.LUT R5, R5, 0xfffffffc, RZ, 0xc0, !PT ;  /* 0xfffffffc05057812 */ /* 0x000fe200078ec0ff */
[----:B------:R-:W-:Y:S01]  /*0610*/  VOTEU.ALL UP0, P0 ;  /* 0x00000000003f7886 */ /* 0x000fe20000000000 */
[----:B--2---:R-:W-:Y:S01]  /*0620*/  I2FP.F32.U32 R11, R8 ;  /* 0x00000008000b7245 */ /* 0x004fe20000201000 */
[----:B------:R-:W-:Y:S01]  /*0630*/  ULDC UR4, c[0x0][0x154] ;  /* 0x0000550000047ab9 */ /* 0x000fe20000000800 */
[----:B------:R-:W-:Y:S01]  /*0640*/  VOTEU.ALL UP1, P0 ;  /* 0x00000000003f7886 */ /* 0x000fe20000020000 */
[----:B------:R-:W1:Y:S01]  /*0650*/  F2I.U32.TRUNC.NTZ R10, R10 ;  /* 0x0000000a000a7305 */ /* 0x000e62000020f000 */
[----:B------:R-:W-:Y:S01]  /*0660*/  IMAD.IADD R5, R2, 0x1, -R5 ;  /* 0x0000000102057824 */ /* 0x000fe200078e0a05 */
[----:B------:R-:W2:Y:S01]  /*0670*/  @!UP0 S2UR UR7, SR_CgaCtaId ;  /* 0x00000000000789c3 */ /* 0x000ea20000008800 */
[----:B------:R-:W-:Y:S01]  /*0680*/  @!UP0 UMOV UR6, 0x400 ;  /* 0x0000040000068882 */ /* 0x000fe20000000000 */
[----:B----4-:R-:W-:Y:S01]  /*0690*/  ISETP.EQ.U32.AND P2, PT, R14, 0x1, PT ;  /* 0x000000010e00780c */ /* 0x010fe20003f42070 */
[----:B------:R-:W-:-:S05]  /*06a0*/  IMAD R5, R4, 0x4, R5 ;  /* 0x0000000404057824 */ /* 0x000fca00078e0205 */
[----:B------:R-:W-:-:S04]  /*06b0*/  LEA.HI R2, R5, R5, RZ, 0x1 ;  /* 0x0000000505027211 */ /* 0x000fc800078f08ff */
[----:B------:R-:W-:Y:S01]  /*06c0*/  LOP3.LUT R4, R2, 0xfffffffe, RZ, 0xc0, !PT ;  /* 0xfffffffe02047812 */ /* 0x000fe200078ec0ff */
[----:B-1----:R-:W-:Y:S02]  /*06d0*/  IMAD.MOV R15, RZ, RZ, -R10 ;  /* 0x000000ffff0f7224 */ /* 0x002fe400078e0a0a */
[----:B------:R-:W-:Y:S01]  /*06e0*/  FMUL R10, R11, UR4 ;  /* 0x000000040b0a7c20 */ /* 0x000fe20008400000 */
[----:B------:R-:W-:Y:S01]  /*06f0*/  SHF.R.S32.HI R2, RZ, 0x1f, R7 ;  /* 0x0000001fff027819 */ /* 0x000fe20000011407 */
[----:B------:R-:W-:Y:S01]  /*0700*/  UMOV UR4, 0x20 ;  /* 0x0000002000047882 */ /* 0x000fe20000000000 */
[----:B---3--:R-:W-:Y:S01]  /*0710*/  IMAD R12, R12, R15, UR8 ;  /* 0x000000080c0c7e24 */ /* 0x008fe2000f8e020f */
[----:B------:R-:W-:-:S04]  /*0720*/  @!UP0 UIADD3 UR4, -UR4, 0x100000, URZ ;  /* 0x0010000004048890 */ /* 0x000fc8000fffe13f */
[----:B------:R-:W-:Y:S02]  /*0730*/  @!UP0 USHF.L.U32 UR5, UR4, 0xb, URZ ;  /* 0x0000000b04058899 */ /* 0x000fe4000800063f */
[----:B------:R-:W-:Y:S01]  /*0740*/  @!UP0 USHF.L.U32 UR4, UR4, 0x1, URZ ;  /* 0x0000000104048899 */ /* 0x000fe2000800063f */
[C---:B------:R-:W-:Y:S01]  /*0750*/  IMAD.IADD R11, R5.reuse, 0x1, -R4 ;  /* 0x00000001050b7824 */ /* 0x040fe200078e0a04 */
[----:B------:R-:W1:Y:S01]  /*0760*/  F2I.U32.TRUNC.NTZ R10, R10 ;  /* 0x0000000a000a7305 */ /* 0x000e62000020f000 */
[----:B------:R-:W-:Y:S01]  /*0770*/  LEA.HI R2, R2, R7, RZ, 0x2 ;  /* 0x0000000702027211 */ /* 0x000fe200078f10ff */
[----:B------:R-:W-:Y:S02]  /*0780*/  IMAD.SHL.U32 R4, R5, 0x4, RZ ;  /* 0x0000000405047824 */ /* 0x000fe400078e00ff */
[----:B------:R-:W-:Y:S01]  /*0790*/  ISETP.NE.AND P3, PT, R11, R12, PT ;  /* 0x0000000c0b00720c */ /* 0x000fe20003f65270 */
[----:B--2---:R-:W-:Y:S01]  /*07a0*/  @!UP0 ULEA UR6, UR7, UR6, 0x18 ;  /* 0x0000000607068291 */ /* 0x004fe2000f8ec03f */
[----:B------:R-:W-:Y:S01]  /*07b0*/  LOP3.LUT R2, R2, 0xfffffffc, RZ, 0xc0, !PT ;  /* 0xfffffffc02027812 */ /* 0x000fe200078ec0ff */
[----:B------:R-:W-:Y:S01]  /*07c0*/  VOTEU.ALL UP0, P0 ;  /* 0x00000000003f7886 */ /* 0x000fe20000000000 */
[----:B------:R-:W-:-:S02]  /*07d0*/  LOP3.LUT R5, R5, 0xc, R4, 0x78, !PT ;  /* 0x0000000c05057812 */ /* 0x000fc400078e7804 */
[----:B------:R-:W-:Y:S01]  /*07e0*/  LOP3.LUT P0, RZ, R6, 0x7, RZ, 0xc0, !PT ;  /* 0x0000000706ff7812 */ /* 0x000fe2000780c0ff */
[----:B------:R-:W-:Y:S02]  /*07f0*/  IMAD.IADD R7, R7, 0x1, -R2 ;  /* 0x0000000107077824 */ /* 0x000fe400078e0a02 */
[----:B------:R-:W-:Y:S01]  /*0800*/  IMAD.MOV.U32 R6, RZ, RZ, 0x1 ;  /* 0x00000001ff067424 */ /* 0x000fe200078e00ff */
[----:B------:R-:W-:Y:S01]  /*0810*/  ISETP.LT.U32.AND P0, PT, R5, 0x2, !P0 ;  /* 0x000000020500780c */ /* 0x000fe20004701070 */
[----:B-1----:R-:W-:Y:S01]  /*0820*/  IMAD.MOV R20, RZ, RZ, -R10 ;  /* 0x000000ffff147224 */ /* 0x002fe200078e0a0a */
[----:B------:R-:W-:Y:S01]  /*0830*/  ISETP.NE.AND P1, PT, R7, 0x3, PT ;  /* 0x000000030700780c */ /* 0x000fe20003f25270 */
[----:B------:R-:W1:Y:S02]  /*0840*/  FENCE.VIEW.ASYNC.S ;  /* 0x00000000000073c6 */ /* 0x000e640000000000 */
[----:B-1----:R1:W2:Y:S01]  /*0850*/  @!UP0 SYNCS.EXCH.64 URZ, [UR6+0xf0], UR4 ;  /* 0x0000f004063f85b2 */ /* 0x0022a20008000100 */
[----:B------:R-:W-:Y:S01]  /*0860*/  @P3 LEA.HI R2, R5, R5, RZ, 0x1 ;  /* 0x0000000505023211 */ /* 0x000fe200078f08ff */
[----:B0-----:R-:W-:Y:S01]  /*0870*/  IMAD R11, R13, R20, R8 ;  /* 0x000000140d0b7224 */ /* 0x001fe200078e0208 */
[----:B------:R-:W-:-:S02]  /*0880*/  ISETP.EQ.OR P1, PT, R7, RZ, !P1 ;  /* 0x000000ff0700720c */ /* 0x000fc40004f22670 */
[----:B------:R-:W-:Y:S02]  /*0890*/  @P3 SHF.R.S32.HI R2, RZ, 0x1, R2 ;  /* 0x00000001ff023819 */ /* 0x000fe40000011402 */
[----:B------:R-:W-:Y:S02]  /*08a0*/  ISETP.EQ.AND P1, PT, R3, RZ, P1 ;  /* 0x000000ff0300720c */ /* 0x000fe40000f22270 */
[----:B------:R-:W-:Y:S02]  /*08b0*/  @P3 ISETP.NE.AND P5, PT, R2, R11, PT ;  /* 0x0000000b0200320c */ /* 0x000fe40003fa5270 */
[----:B------:R-:W-:Y:S02]  /*08c0*/  SEL R3, RZ, 0x1, !P0 ;  /* 0x00000001ff037807 */ /* 0x000fe40004000000 */
[----:B------:R-:W-:Y:S02]  /*08d0*/  @P3 SEL R6, RZ, 0x1, P5 ;  /* 0x00000001ff063807 */ /* 0x000fe40002800000 */
[----:B------:R-:W-:Y:S01]  /*08e0*/  SEL R4, RZ, 0x1, !P1 ;  /* 0x00000001ff047807 */ /* 0x000fe20004800000 */
[----:B------:R1:W0:Y:S01]  /*08f0*/  @!UP1 SYNCS.EXCH.64 URZ, [UR6+0xf8], UR4 ;  /* 0x0000f804063f95b2 */ /* 0x0002220008000100 */
[----:B------:R-:W-:Y:S01]  /*0900*/  LOP3.LUT R6, R6, R3, RZ, 0xc0, !PT ;  /* 0x0000000306067212 */ /* 0x000fe200078ec0ff */
[----:B------:R-:W-:Y:S01]  /*0910*/  NOP ;  /* 0x0000000000007918 */ /* 0x000fe20000000000 */
[----:B------:R-:W-:Y:S01]  /*0920*/  SEL R4, R4, 0x2, P6 ;  /* 0x0000000204047807 */ /* 0x000fe20003000000 */
[----:B------:R-:W-:Y:S06]  /*0930*/  @!P2 BRA `(.L_x_4) ;  /* 0x000000000008a947 */ /* 0x000fec0003800000 */
[----:B0-2---:R-:W-:Y:S01]  /*0940*/  UCGABAR_ARV ;  /* 0x00000000000079c7 */ /* 0x005fe20008000000 */
[----:B------:R-:W-:Y:S05]  /*0950*/  BRA `(.L_x_5) ;  /* 0x0000000000047947 */ /* 0x000fea0003800000 */
.L_x_4:
[----:B0-2---:R-:W-:Y:S01]  /*0960*/  NOP ;  /* 0x0000000000007918 */ /* 0x005fe20000000000 */
.L_x_5:
[----:B------:R-:W0:Y:S01]  /*0970*/  LDC R2, c[0x0][0x65c] ;  /* 0x00019700ff027b82 */ /* 0x000e220000000800 */
[----:B------:R-:W-:Y:S01]  /*0980*/  IMAD.MOV.U32 R3, RZ, RZ, RZ ;  /* 0x000000ffff037224 */ /* 0x000fe200078e00ff */
[----:B0-----:R-:W-:Y:S01]  /*0990*/  ISETP.NE.AND P3, PT, R2, 0x1, PT ;  /* 0x000000010200780c */ /* 0x001fe20003f65270 */
[----:B------:R-:W-:-:S12]  /*09a0*/  IMAD.U32 R2, RZ, RZ, UR8 ;  /* 0x00000008ff027e24 */ /* 0x000fd8000f8e00ff */
[----:B------:R-:W0:Y:S01]  /*09b0*/  @P3 LDC R15, c[0x0][0x10] ;  /* 0x00000400ff0f3b82 */ /* 0x000e220000000800 */
[----:B------:R-:W-:Y:S02]  /*09c0*/  @P3 IMAD.MOV.U32 R9, RZ, RZ, RZ ;  /* 0x000000ffff093224 */ /* 0x000fe400078e00ff */
[----:B------:R-:W-:-:S05]  /*09d0*/  @P3 IMAD.MOV.U32 R17, RZ, RZ, RZ ;  /* 0x000000ffff113224 */ /* 0x000fca00078e00ff */
[----:B------:R-:W2:Y:S01]  /*09e0*/  @!P3 LDC R11, c[0x0][0xc] ;  /* 0x00000300ff0bbb82 */ /* 0x000ea20000000800 */
[----:B0-----:R-:W-:-:S04]  /*09f0*/  @P3 IMAD.WIDE.U32 R14, R15, UR8, R8 ;  /* 0x000000080f0e3c25 */ /* 0x001fc8000f8e0008 */
[----:B--2---:R-:W-:-:S04]  /*0a00*/  @!P3 IMAD.WIDE.U32 R10, R8, R11, R2 ;  /* 0x0000000b080ab225 */ /* 0x004fc800078e0002 */
[----:B------:R-:W-:Y:S02]  /*0a10*/  @P3 IMAD.MOV.U32 R2, RZ, RZ, R14 ;  /* 0x000000ffff023224 */ /* 0x000fe400078e000e */
[----:B------:R-:W-:Y:S02]  /*0a20*/  @P3 IMAD.IADD R3, R15, 0x1, R17 ;  /* 0x000000010f033824 */ /* 0x000fe400078e0211 */
[----:B------:R-:W-:Y:S02]  /*0a30*/  @!P3 IMAD.MOV.U32 R2, RZ, RZ, R10 ;  /* 0x000000ffff02b224 */ /* 0x000fe400078e000a */
[----:B------:R-:W-:Y:S01]  /*0a40*/  @!P3 IMAD.MOV.U32 R3, RZ, RZ, R11 ;  /* 0x000000ffff03b224 */ /* 0x000fe200078e000b */
[----:B------:R-:W-:Y:S06]  /*0a50*/  @!P2 BRA `(.L_x_6) ;  /* 0x00000000000ca947 */ /* 0x000fec0003800000 */
[----:B------:R-:W-:Y:S01]  /*0a60*/  UCGABAR_WAIT ;  /* 0x0000000000007dc7 */ /* 0x000fe20008000000 */
[----:B------:R-:W-:Y:S01]  /*0a70*/  CCTL.IVALL ;  /* 0x00000000ff00798f */ /* 0x000fe20002000000 */
[----:B------:R-:W-:Y:S05]  /*0a80*/  BRA `(.L_x_7) ;  /* 0x0000000000047947 */ /* 0x000fea0003800000 */
.L_x_6:
[----:B------:R-:W-:Y:S06]  /*0a90*/  BAR.SYNC.DEFER_BLOCKING 0x0 ;  /* 0x0000000000007b1d */ /* 0x000fec0000010000 */
.L_x_7:
[----:B------:R-:W-:Y:S05]  /*0aa0*/  @!P4 BRA `(.L_x_8) ;  /* 0x0000007400fcc947 */ /* 0x000fea0003800000 */
[----:B------:R-:W-:-:S13]  /*0ab0*/  ISETP.GT.U32.AND P0, PT, R16, 0x1, PT ;  /* 0x000000011000780c */ /* 0x000fda0003f04070 */
[----:B-1----:R-:W-:Y:S05]  /*0ac0*/  @P0 EXIT ;  /* 0x000000000000094d */ /* 0x002fea0003800000 */
[----:B------:R-:W-:Y:S01]  /*0ad0*/  ULDC.64 UR4, c[0x0][0x650] ;  /* 0x0001940000047ab9 */ /* 0x000fe20000000a00 */
[----:B------:R-:W-:Y:S01]  /*0ae0*/  PRMT R14, RZ, 0x7610, R14 ;  /* 0x00007610ff0e7816 */ /* 0x000fe2000000000e */
[----:B------:R-:W-:Y:S01]  /*0af0*/  IMAD.MOV.U32 R10, RZ, RZ, -0x1 ;  /* 0xffffffffff0a7424 */ /* 0x000fe200078e00ff */
[----:B------:R-:W-:Y:S01]  /*0b00*/  ISETP.GE.U32.AND P0, PT, R2, UR4, PT ;  /* 0x0000000402007c0c */ /* 0x000fe2000bf06070 */
[----:B------:R-:W-:Y:S02]  /*0b10*/  IMAD.MOV.U32 R11, RZ, RZ, -0x1 ;  /* 0xffffffffff0b7424 */ /* 0x000fe400078e00ff */
[----:B------:R-:W-:Y:S01]  /*0b20*/  IMAD.MOV.U32 R7, RZ, RZ, -0x1 ;  /* 0xffffffffff077424 */ /* 0x000fe200078e00ff */
[----:B------:R-:W-:-:S13]  /*0b30*/  ISETP.GE.U32.AND.EX P0, PT, R3, UR5, PT, P0 ;  /* 0x0000000503007c0c */ /* 0x000fda000bf06100 */
[----:B------:R-:W-:Y:S05]  /*0b40*/  @P0 BRA `(.L_x_9) ;  /* 0x0000000400280947 */ /* 0x000fea0003800000 */
[----:B------:R-:W0:Y:S01]  /*0b50*/  LDC.64 R22, c[0x0][0x628] ;  /* 0x00018a00ff167b82 */ /* 0x000e220000000a00 */
[----:B------:R-:W-:Y:S02]  /*0b60*/  IMAD.MOV.U32 R10, RZ, RZ, R2 ;  /* 0x000000ffff0a7224 */ /* 0x000fe400078e0002 */
[----:B------:R-:W-:-:S05]  /*0b70*/  IMAD.MOV.U32 R11, RZ, RZ, R3 ;  /* 0x000000ffff0b7224 */ /* 0x000fca00078e0003 */
[----:B------:R-:W1:Y:S08]  /*0b80*/  LDC R18, c[0x0][0x630] ;  /* 0x00018c00ff127b82 */ /* 0x000e700000000800 */
[----:B------:R-:W2:Y:S01]  /*0b90*/  LDC.64 R24, c[0x0][0x620] ;  /* 0x00018800ff187b82 */ /* 0x000ea20000000a00 */
[----:B0-----:R-:W-:-:S04]  /*0ba0*/  ISETP.NE.U32.AND P0, PT, R22, RZ, PT ;  /* 0x000000ff1600720c */ /* 0x001fc80003f05070 */
[----:B------:R-:W-:-:S13]  /*0bb0*/  ISETP.NE.AND.EX P0, PT, R23, RZ, PT, P0 ;  /* 0x000000ff1700720c */ /* 0x000fda0003f05300 */
[----:B-12---:R-:W-:Y:S05]  /*0bc0*/  @!P0 BRA `(.L_x_10) ;  /* 0x0000000000288947 */ /* 0x006fea0003800000 */
[----:B------:R-:W0:Y:S02]  /*0bd0*/  LDC R7, c[0x0][0x634] ;  /* 0x00018d00ff077b82 */ /* 0x000e240000000800 */
[----:B0-----:R-:W-:-:S05]  /*0be0*/  IADD3 R7, P0, R2, R7, RZ ;  /* 0x0000000702077210 */ /* 0x001fca0007f1e0ff */
[----:B------:R-:W-:-:S04]  /*0bf0*/  IMAD.X R19, RZ, RZ, R3, P0 ;  /* 0x000000ffff137224 */ /* 0x000fc800000e0603 */
[----:B------:R-:W-:-:S04]  /*0c00*/  IMAD.WIDE.U32 R10, R19, R22, RZ ;  /* 0x00000016130a7225 */ /* 0x000fc800078e00ff */
[----:B------:R-:W-:-:S04]  /*0c10*/  IMAD.WIDE.U32 R14, P0, R7, R23, R10 ;  /* 0x00000017070e7225 */ /* 0x000fc8000780000a */
[----:B------:R-:W-:-:S04]  /*0c20*/  IMAD.WIDE.U32 R10, R7, R22, RZ ;  /* 0x00000016070a7225 */ /* 0x000fc800078e00ff */
[----:B------:R-:W-:Y:S01]  /*0c30*/  IMAD.X R17, RZ, RZ, RZ, P0 ;  /* 0x000000ffff117224 */ /* 0x000fe200000e06ff */
[----:B------:R-:W-:Y:S01]  /*0c40*/  IADD3 RZ, P0, R11, R14, RZ ;  /* 0x0000000e0bff7210 */ /* 0x000fe20007f1e0ff */
[----:B------:R-:W-:-:S04]  /*0c50*/  IMAD.MOV.U32 R16, RZ, RZ, R15 ;  /* 0x000000ffff107224 */ /* 0x000fc800078e000f */
[----:B------:R-:W-:-:S08]  /*0c60*/  IMAD.WIDE.U32.X R10, R19, R23, R16, P0 ;  /* 0x00000017130a7225 */ /* 0x000fd000000e0410 */
.L_x_10:
[----:B------:R-:W0:Y:S01]  /*0c70*/  LDC.64 R26, c[0x0][0x640] ;  /* 0x00019000ff1a7b82 */ /* 0x000e220000000a00 */
[--C-:B------:R-:W-:Y:S01]  /*0c80*/  SHF.R.U64 R28, R10, R18, R11.reuse ;  /* 0x000000120a1c7219 */ /* 0x100fe2000000120b */
[----:B------:R-:W-:Y:S01]  /*0c90*/  IMAD R29, R13, R20, R8 ;  /* 0x000000140d1d7224 */ /* 0x000fe200078e0208 */
[----:B------:R-:W-:Y:S01]  /*0ca0*/  SHF.R.U32.HI R7, RZ, R18, R11 ;  /* 0x00000012ff077219 */ /* 0x000fe2000001160b */
[----:B------:R-:W-:Y:S01]  /*0cb0*/  IMAD.MOV.U32 R23, RZ, RZ, 0x1 ;  /* 0x00000001ff177424 */ /* 0x000fe200078e00ff */
[----:B------:R-:W-:-:S03]  /*0cc0*/  IADD3 R9, P0, RZ, -R28, RZ ;  /* 0x8000001cff097210 */ /* 0x000fc60007f1e0ff */
[----:B------:R-:W1:Y:S02]  /*0cd0*/  LDC R16, c[0x0][0x618] ;  /* 0x00018600ff107b82 */ /* 0x000e640000000800 */
[----:B------:R-:W-:Y:S02]  /*0ce0*/  IMAD.X R7, RZ, RZ, ~R7, P0 ;  /* 0x000000ffff077224 */ /* 0x000fe400000e0e07 */
[----:B------:R-:W-:-:S04]  /*0cf0*/  IMAD.WIDE.U32 R10, R9, R24, R2 ;  /* 0x00000018090a7225 */ /* 0x000fc800078e0002 */
[----:B------:R-:W2:Y:S01]  /*0d00*/  LDC R15, c[0x0][0x608] ;  /* 0x00018200ff0f7b82 */ /* 0x000ea20000000800 */
[----:B------:R-:W-:-:S04]  /*0d10*/  IMAD R14, R7, R24, RZ ;  /* 0x00000018070e7224 */ /* 0x000fc800078e02ff */
[----:B------:R-:W-:-:S03]  /*0d20*/  IMAD R7, R9, R25, R14 ;  /* 0x0000001909077224 */ /* 0x000fc600078e020e */
[----:B------:R-:W3:Y:S01]  /*0d30*/  LDC R22, c[0x0][0x658] ;  /* 0x00019600ff167b82 */ /* 0x000ee20000000800 */
[----:B------:R-:W-:Y:S01]  /*0d40*/  IMAD.IADD R7, R11, 0x1, R7 ;  /* 0x000000010b077824 */ /* 0x000fe200078e0207 */
[----:B0-----:R-:W-:-:S04]  /*0d50*/  ISETP.NE.U32.AND P0, PT, R26, RZ, PT ;  /* 0x000000ff1a00720c */ /* 0x001fc80003f05070 */
[----:B------:R-:W-:Y:S02]  /*0d60*/  ISETP.NE.AND.EX P0, PT, R27, RZ, PT, P0 ;  /* 0x000000ff1b00720c */ /* 0x000fe40003f05300 */
[----:B------:R-:W0:Y:S01]  /*0d70*/  LDC R18, c[0x0][0x600] ;  /* 0x00018000ff127b82 */ /* 0x000e220000000800 */
[-CC-:B-1----:R-:W-:Y:S02]  /*0d80*/  SHF.R.U64 R19, R10, R16.reuse, R7.reuse ;  /* 0x000000100a137219 */ /* 0x182fe40000001207 */
[----:B------:R-:W-:Y:S01]  /*0d90*/  SHF.R.U32.HI R10, RZ, R16, R7 ;  /* 0x00000010ff0a7219 */ /* 0x000fe20000011607 */
[----:B------:R-:W-:-:S04]  /*0da0*/  IMAD.MOV.U32 R7, RZ, RZ, -0x1 ;  /* 0xffffffffff077424 */ /* 0x000fc800078e00ff */
[----:B------:R-:W1:Y:S01]  /*0db0*/  LDC R21, c[0x0][0x648] ;  /* 0x00019200ff157b82 */ /* 0x000e620000000800 */
[-CC-:B--2---:R-:W-:Y:S02]  /*0dc0*/  SHF.R.U64 R16, R19, R15.reuse, R10.reuse ;  /* 0x0000000f13107219 */ /* 0x184fe4000000120a */
[----:B------:R-:W-:-:S05]  /*0dd0*/  SHF.R.U32.HI R9, RZ, R15, R10 ;  /* 0x0000000fff097219 */ /* 0x000fca000001160a */
[----:B------:R-:W2:Y:S01]  /*0de0*/  LDC R24, c[0x0][0x638] ;  /* 0x00018e00ff187b82 */ /* 0x000ea20000000800 */
[-CC-:B---3--:R-:W-:Y:S02]  /*0df0*/  SHF.R.U64 R20, R16, R22.reuse, R9.reuse ;  /* 0x0000001610147219 */ /* 0x188fe40000001209 */
[-C--:B------:R-:W-:Y:S02]  /*0e00*/  SHF.L.U32 R7, R7, R22.reuse, RZ ;  /* 0x0000001607077219 */ /* 0x080fe400000006ff */
[----:B------:R-:W-:Y:S01]  /*0e10*/  SHF.R.U32.HI R9, RZ, R22, R9 ;  /* 0x00000016ff097219 */ /* 0x000fe20000011609 */
[----:B------:R-:W-:Y:S01]  /*0e20*/  IMAD.MOV.U32 R8, RZ, RZ, R20 ;  /* 0x000000ffff087224 */ /* 0x000fe200078e0014 */
[----:B------:R-:W-:Y:S01]  /*0e30*/  LOP3.LUT R13, RZ, R7, RZ, 0x33, !PT ;  /* 0x00000007ff0d7212 */ /* 0x000fe200078e33ff */
[----:B------:R-:W3:Y:S01]  /*0e40*/  LDC R25, c[0x0][0x610] ;  /* 0x00018400ff197b82 */ /* 0x000ee20000000800 */
[----:B------:R-:W-:Y:S05]  /*0e50*/  @!P0 BRA `(.L_x_11) ;  /* 0x0000000000288947 */ /* 0x000fea0003800000 */
[----:B------:R-:W4:Y:S02]  /*0e60*/  LDC R7, c[0x0][0x64c] ;  /* 0x00019300ff077b82 */ /* 0x000f240000000800 */
[----:B----4-:R-:W-:-:S05]  /*0e70*/  IADD3 R7, P0, R20, R7, RZ ;  /* 0x0000000714077210 */ /* 0x010fca0007f1e0ff */
        /* <DEDUP_REMOVED lines=8> */
.L_x_11:
[----:B-1----:R-:W-:Y:S01]  /*0f00*/  SHF.R.U64 R9, R8, R21, R9 ;  /* 0x0000001508097219 */ /* 0x002fe20000001209 */
[----:B0-----:R-:W-:Y:S01]  /*0f10*/  VIADD R10, R18, 0xffffffff ;  /* 0xffffffff120a7836 */ /* 0x001fe20000000000 */
[----:B------:R-:W-:Y:S01]  /*0f20*/  SHF.L.U32 R7, R23, R22, RZ ;  /* 0x0000001617077219 */ /* 0x000fe200000006ff */
[----:B------:R-:W-:Y:S01]  /*0f30*/  IMAD.MOV.U32 R14, RZ, RZ, 0x1 ;  /* 0x00000001ff0e7424 */ /* 0x000fe200078e00ff */
[----:B------:R-:W-:Y:S01]  /*0f40*/  LOP3.LUT R8, R16, R13, RZ, 0xc0, !PT ;  /* 0x0000000d10087212 */ /* 0x000fe200078ec0ff */
[----:B------:R-:W-:Y:S01]  /*0f50*/  IMAD.MOV R11, RZ, RZ, -R9 ;  /* 0x000000ffff0b7224 */ /* 0x000fe200078e0a09 */
[----:B------:R-:W-:Y:S02]  /*0f60*/  SEL R12, R12, R29, !P3 ;  /* 0x0000001d0c0c7207 */ /* 0x000fe40005800000 */
[----:B------:R-:W-:Y:S01]  /*0f70*/  LOP3.LUT R10, R19, R10, RZ, 0xc0, !PT ;  /* 0x0000000a130a7212 */ /* 0x000fe200078ec0ff */
[----:B------:R-:W-:Y:S02]  /*0f80*/  IMAD R9, R7, R9, R8 ;  /* 0x0000000907097224 */ /* 0x000fe400078e0208 */
[----:B--2---:R-:W-:-:S02]  /*0f90*/  IMAD R7, R11, R24, R20 ;  /* 0x000000180b077224 */ /* 0x004fc400078e0214 */
[----:B---3--:R-:W-:Y:S02]  /*0fa0*/  IMAD R12, R9, R25, R12 ;  /* 0x00000019090c7224 */ /* 0x008fe400078e020c */
[----:B------:R-:W-:-:S05]  /*0fb0*/  IMAD R7, R7, R18, R10 ;  /* 0x0000001207077224 */ /* 0x000fca00078e020a */
[----:B------:R-:W-:Y:S02]  /*0fc0*/  SEL R11, R7, R12, !P3 ;  /* 0x0000000c070b7207 */ /* 0x000fe40005800000 */
[----:B------:R-:W-:Y:S01]  /*0fd0*/  SEL R10, R12, R7, !P3 ;  /* 0x000000070c0a7207 */ /* 0x000fe20005800000 */
[----:B------:R-:W-:-:S07]  /*0fe0*/  IMAD.MOV.U32 R7, RZ, RZ, R28 ;  /* 0x000000ffff077224 */ /* 0x000fce00078e001c */
.L_x_9:
[----:B------:R-:W-:-:S08]  /*0ff0*/  NOP ;  /* 0x0000000000007918 */ /* 0x000fd00000000000 */
[----:B------:R-:W0:Y:S02]  /*1000*/  USETMAXREG.TRY_ALLOC.CTAPOOL UP0, 0xe8 ;  /* 0x000000e8000079c8 */ /* 0x000e240008000600 */
[----:B0-----:R-:W-:-:S13]  /*1010*/  PLOP3.LUT P0, PT, PT, PT, UP0, 0x80, 0x0 ;  /* 0x000000000000781c */ /* 0x001fda0003f0f008 */
[----:B------:R-:W-:Y:S05]  /*1020*/  @!P0 BRA `(.L_x_9) ;  /* 0xfffffffc00f08947 */ /* 0x000fea000383ffff */
[----:B------:R-:W-:Y:S01]  /*1030*/  ULDC.64 UR4, c[0x0][0x598] ;  /* 0x0001660000047ab9 */ /* 0x000fe20000000a00 */
[----:B------:R-:W-:Y:S01]  /*1040*/  ULDC.64 UR16, c[0x0][0x208] ;  /* 0x0000820000107ab9 */ /* 0x000fe20000000a00 */
[----:B------:R-:W-:-:S04]  /*1050*/  ISETP.NE.U32.AND P0, PT, RZ, UR4, PT ;  /* 0x00000004ff007c0c */ /* 0x000fc8000bf05070 */
[----:B------:R-:W-:-:S13]  /*1060*/  ISETP.NE.AND.EX P0, PT, RZ, UR5, PT, P0 ;  /* 0x00000005ff007c0c */ /* 0x000fda000bf05300 */
[----:B------:R-:W-:Y:S05]  /*1070*/  @!P0 BRA `(.L_x_12) ;  /* 0x00000000001c8947 */ /* 0x000fea0003800000 */
[----:B------:R-:W0:Y:S02]  /*1080*/  LDC.64 R8, c[0x0][0x598] ;  /* 0x00016600ff087b82 */ /* 0x000e240000000a00 */
[----:B0-----:R-:W2:Y:S02]  /*1090*/  LDG.E.64 R8, desc[UR16][R8.64] ;  /* 0x0000001008087981 */ /* 0x001ea4000c1e1b00 */
[----:B--2---:R-:W-:-:S04]  /*10a0*/  ISETP.NE.U32.AND P0, PT, R8, RZ, PT ;  /* 0x000000ff0800720c */ /* 0x004fc80003f05070 */
[----:B------:R-:W-:-:S13]  /*10b0*/  ISETP.NE.AND.EX P0, PT, R9, RZ, PT, P0 ;  /* 0x000000ff0900720c */ /* 0x000fda0003f05300 */
[----:B------:R-:W-:Y:S05]  /*10c0*/  @!P0 BRA `(.L_x_12) ;  /* 0x0000000000088947 */ /* 0x000fea0003800000 */
[----:B------:R0:W5:Y:S01]  /*10d0*/  LD.E R8, desc[UR16][R8.64] ;  /* 0x0000001008087980 */ /* 0x000162000c101900 */
[----:B------:R-:W-:Y:S05]  /*10e0*/  BRA `(.L_x_13) ;  /* 0x0000000000207947 */ /* 0x000fea0003800000 */
.L_x_12:
[----:B------:R-:W-:Y:S02]  /*10f0*/  ULDC.64 UR4, c[0x0][0x588] ;  /* 0x0001620000047ab9 */ /* 0x000fe40000000a00 */
[----:B------:R-:W-:-:S04]  /*1100*/  ISETP.NE.U32.AND P0, PT, RZ, UR4, PT ;  /* 0x00000004ff007c0c */ /* 0x000fc8000bf05070 */
[----:B------:R-:W-:-:S13]  /*1110*/  ISETP.NE.AND.EX P0, PT, RZ, UR5, PT, P0 ;  /* 0x00000005ff007c0c */ /* 0x000fda000bf05300 */
[----:B------:R-:W-:Y:S05]  /*1120*/  @!P0 BRA `(.L_x_14) ;  /* 0x00000000000c8947 */ /* 0x000fea0003800000 */
[----:B------:R-:W0:Y:S02]  /*1130*/  LDC.64 R8, c[0x0][0x588] ;  /* 0x00016200ff087b82 */ /* 0x000e240000000a00 */
[----:B0-----:R1:W5:Y:S01]  /*1140*/  LDG.E R8, desc[UR16][R8.64] ;  /* 0x0000001008087981 */ /* 0x001362000c1e1900 */
[----:B------:R-:W-:Y:S05]  /*1150*/  BRA `(.L_x_13) ;  /* 0x0000000000047947 */ /* 0x000fea0003800000 */
.L_x_14:
[----:B------:R-:W2:Y:S02]  /*1160*/  LDC R8, c[0x0][0x580] ;  /* 0x00016000ff087b82 */ /* 0x000ea40000000800 */
.L_x_13:
[----:B------:R-:W-:Y:S02]  /*1170*/  ULDC.64 UR4, c[0x0][0x5a0] ;  /* 0x0001680000047ab9 */ /* 0x000fe40000000a00 */
[----:B------:R-:W-:-:S04]  /*1180*/  ISETP.NE.U32.AND P0, PT, RZ, UR4, PT ;  /* 0x00000004ff007c0c */ /* 0x000fc8000bf05070 */
[----:B------:R-:W-:-:S13]  /*1190*/  ISETP.NE.AND.EX P0, PT, RZ, UR5, PT, P0 ;  /* 0x00000005ff007c0c */ /* 0x000fda000bf05300 */
[----:B------:R-:W-:Y:S05]  /*11a0*/  @!P0 BRA `(.L_x_15) ;  /* 0x00000000001c8947 */ /* 0x000fea0003800000 */
[----:B------:R-:W3:Y:S02]  /*11b0*/  LDC.64 R12, c[0x0][0x5a0] ;  /* 0x00016800ff0c7b82 */ /* 0x000ee40000000a00 */
[----:B---3--:R-:W3:Y:S02]  /*11c0*/  LDG.E.64 R12, desc[UR16][R12.64] ;  /* 0x000000100c0c7981 */ /* 0x008ee4000c1e1b00 */
[----:B---3--:R-:W-:-:S04]  /*11d0*/  ISETP.NE.U32.AND P0, PT, R12, RZ, PT ;  /* 0x000000ff0c00720c */ /* 0x008fc80003f05070 */
[----:B------:R-:W-:-:S13]  /*11e0*/  ISETP.NE.AND.EX P0, PT, R13, RZ, PT, P0 ;  /* 0x000000ff0d00720c */ /* 0x000fda0003f05300 */
[----:B------:R-:W-:Y:S05]  /*11f0*/  @!P0 BRA `(.L_x_15) ;  /* 0x0000000000088947 */ /* 0x000fea0003800000 */
[----:B01----:R0:W5:Y:S01]  /*1200*/  LD.E R9, desc[UR16][R12.64] ;  /* 0x000000100c097980 */ /* 0x003162000c101900 */
[----:B------:R-:W-:Y:S05]  /*1210*/  BRA `(.L_x_16) ;  /* 0x0000000000207947 */ /* 0x000fea0003800000 */
.L_x_15:
[----:B------:R-:W-:Y:S02]  /*1220*/  ULDC.64 UR4, c[0x0][0x590] ;  /* 0x0001640000047ab9 */ /* 0x000fe40000000a00 */
[----:B------:R-:W-:-:S04]  /*1230*/  ISETP.NE.U32.AND P0, PT, RZ, UR4, PT ;  /* 0x00000004ff007c0c */ /* 0x000fc8000bf05070 */
[----:B------:R-:W-:-:S13]  /*1240*/  ISETP.NE.AND.EX P0, PT, RZ, UR5, PT, P0 ;  /* 0x00000005ff007c0c */ /* 0x000fda000bf05300 */
[----:B------:R-:W-:Y:S05]  /*1250*/  @!P0 BRA `(.L_x_17) ;  /* 0x00000000000c8947 */ /* 0x000fea0003800000 */
[----:B------:R-:W0:Y:S02]  /*1260*/  LDC.64 R12, c[0x0][0x590] ;  /* 0x00016400ff0c7b82 */ /* 0x000e240000000a00 */
[----:B01----:R1:W5:Y:S01]  /*1270*/  LDG.E R9, desc[UR16][R12.64] ;  /* 0x000000100c097981 */ /* 0x003362000c1e1900 */
[----:B------:R-:W-:Y:S05]  /*1280*/  BRA `(.L_x_16) ;  /* 0x0000000000047947 */ /* 0x000fea0003800000 */
.L_x_17:
[----:B01----:R-:W3:Y:S02]  /*1290*/  LDC R9, c[0x0][0x584] ;  /* 0x00016100ff097b82 */ /* 0x003ee40000000800 */
.L_x_16:
[----:B------:R-:W-:-:S13]  /*12a0*/  LOP3.LUT P0, RZ, R14, 0xff, RZ, 0xc0, !PT ;  /* 0x000000ff0eff7812 */ /* 0x000fda000780c0ff */
[----:B------:R-:W-:Y:S05]  /*12b0*/  @!P0 EXIT ;  /* 0x000000000000894d */ /* 0x000fea0003800000 */
[----:B------:R-:W-:Y:S01]  /*12c0*/  ULDC UR4, c[0x0][0x28c] ;  /* 0x0000a30000047ab9 */ /* 0x000fe20000000800 */
[----:B------:R-:W-:Y:S01]  /*12d0*/  LOP3.LUT R144, R4, 0x1, RZ, 0xfc, !PT ;  /* 0x0000000104907812 */ /* 0x000fe200078efcff */
[----:B------:R-:W-:-:S04]  /*12e0*/  UIADD3 UR4, UR4, 0x3f, URZ ;  /* 0x0000003f04047890 */ /* 0x000fc8000fffe03f */
[----:B------:R-:W-:-:S04]  /*12f0*/  USHF.R.S32.HI UR5, URZ, 0x1f, UR4 ;  /* 0x0000001f3f057899 */ /* 0x000fc80008011404 */
[----:B------:R-:W-:-:S03]  /*1300*/  ULEA.HI UR5, UR5, UR4, URZ, 0x6 ;  /* 0x0000000405057291 */ /* 0x000fc6000f8f303f */
[----:B------:R-:W-:Y:S01]  /*1310*/  UMOV UR4, URZ ;  /* 0x0000003f00047c82 */ /* 0x000fe20008000000 */
[----:B------:R-:W-:-:S03]  /*1320*/  USHF.R.S32.HI UR9, URZ, 0x6, UR5 ;  /* 0x000000063f097899 */ /* 0x000fc60008011405 */
[----:B------:R-:W-:-:S09]  /*1330*/  UMOV UR5, URZ ;  /* 0x0000003f00057c82 */ /* 0x000fd20008000000 */
.L_x_172:
[----:B01----:R-:W-:Y:S01]  /*1340*/  LOP3.LUT R12, R0, 0x80, RZ, 0xc0, !PT ;  /* 0x00000080000c7812 */ /* 0x003fe200078ec0ff */
[----:B------:R-:W0:Y:S01]  /*1350*/  S2UR UR13, SR_CgaCtaId ;  /* 0x00000000000d79c3 */ /* 0x000e220000008800 */
[----:B------:R-:W-:Y:S01]  /*1360*/  UMOV UR12, 0x400 ;  /* 0x00000400000c7882 */ /* 0x000fe20000000000 */
[----:B------:R-:W-:Y:S01]  /*1370*/  UMOV UR6, URZ ;  /* 0x0000003f00067c82 */ /* 0x000fe20008000000 */
[----:B------:R-:W-:Y:S01]  /*1380*/  SHF.R.U32.HI R12, RZ, 0x7, R12 ;  /* 0x00000007ff0c7819 */ /* 0x000fe2000001160c */
[----:B------:R-:W-:Y:S01]  /*1390*/  UMOV UR7, URZ ;  /* 0x0000003f00077c82 */ /* 0x000fe20008000000 */
[----:B------:R-:W-:Y:S01]  /*13a0*/  UMOV UR18, UR5 ;  /* 0x0000000500127c82 */ /* 0x000fe20008000000 */
[----:B------:R-:W-:Y:S02]  /*13b0*/  CS2R R20, SRZ ;  /* 0x0000000000147805 */ /* 0x000fe4000001ff00 */
[----:B------:R-:W-:Y:S01]  /*13c0*/  CS2R R18, SRZ ;  /* 0x0000000000127805 */ /* 0x000fe2000001ff00 */
[----:B------:R-:W1:Y:S01]  /*13d0*/  LDC R13, c[0x0][0x28c] ;  /* 0x0000a300ff0d7b82 */ /* 0x000e620000000800 */
[----:B----4-:R-:W4:Y:S01]  /*13e0*/  SHFL.IDX PT, R12, R12, RZ, 0x1f ;  /* 0x00001fff0c0c7589 */ /* 0x010f2200000e0000 */
[----:B------:R-:W-:-:S02]  /*13f0*/  CS2R R22, SRZ ;  /* 0x0000000000167805 */ /* 0x000fc4000001ff00 */
[----:B------:R-:W-:Y:S02]  /*1400*/  CS2R R88, SRZ ;  /* 0x0000000000587805 */ /* 0x000fe4000001ff00 */
[----:B------:R-:W-:Y:S02]  /*1410*/  CS2R R90, SRZ ;  /* 0x00000000005a7805 */ /* 0x000fe4000001ff00 */
[----:B------:R-:W-:Y:S02]  /*1420*/  CS2R R92, SRZ ;  /* 0x00000000005c7805 */ /* 0x000fe4000001ff00 */
[----:B------:R-:W-:Y:S02]  /*1430*/  CS2R R94, SRZ ;  /* 0x00000000005e7805 */ /* 0x000fe4000001ff00 */
[----:B------:R-:W-:Y:S02]  /*1440*/  CS2R R98, SRZ ;  /* 0x0000000000627805 */ /* 0x000fe4000001ff00 */
        /* <DEDUP_REMOVED lines=16> */
[----:B-1----:R-:W-:Y:S02]  /*1550*/  ISETP.GE.AND P0, PT, R13, 0x1, PT ;  /* 0x000000010d00780c */ /* 0x002fe40003f06270 */
[----:B------:R-:W-:Y:S02]  /*1560*/  CS2R R130, SRZ ;  /* 0x0000000000827805 */ /* 0x000fe4000001ff00 */
[----:B----4-:R-:W-:-:S02]  /*1570*/  R2UR UR8, R12 ;  /* 0x000000000c0872ca */ /* 0x010fc400000e0000 */
[----:B------:R-:W-:Y:S02]  /*1580*/  CS2R R132, SRZ ;  /* 0x0000000000847805 */ /* 0x000fe4000001ff00 */
[----:B------:R-:W-:Y:S02]  /*1590*/  CS2R R134, SRZ ;  /* 0x0000000000867805 */ /* 0x000fe4000001ff00 */
[----:B------:R-:W-:Y:S02]  /*15a0*/  CS2R R136, SRZ ;  /* 0x0000000000887805 */ /* 0x000fe4000001ff00 */
[----:B------:R-:W-:Y:S02]  /*15b0*/  CS2R R138, SRZ ;  /* 0x00000000008a7805 */ /* 0x000fe4000001ff00 */
[----:B------:R-:W-:Y:S02]  /*15c0*/  CS2R R140, SRZ ;  /* 0x00000000008c7805 */ /* 0x000fe4000001ff00 */
[----:B------:R-:W-:Y:S01]  /*15d0*/  CS2R R142, SRZ ;  /* 0x00000000008e7805 */ /* 0x000fe2000001ff00 */
[----:B------:R-:W-:Y:S01]  /*15e0*/  IMAD.MOV.U32 R145, RZ, RZ, RZ ;  /* 0x000000ffff917224 */ /* 0x000fe200078e00ff */
[----:B------:R-:W-:Y:S01]  /*15f0*/  CS2R R56, SRZ ;  /* 0x0000000000387805 */ /* 0x000fe2000001ff00 */
[----:B------:R-:W-:Y:S01]  /*1600*/  IMAD.MOV.U32 R147, RZ, RZ, RZ ;  /* 0x000000ffff937224 */ /* 0x000fe200078e00ff */
[----:B------:R-:W-:Y:S01]  /*1610*/  CS2R R58, SRZ ;  /* 0x00000000003a7805 */ /* 0x000fe2000001ff00 */
[----:B------:R-:W-:Y:S01]  /*1620*/  IMAD.U32 R16, RZ, RZ, UR4 ;  /* 0x00000004ff107e24 */ /* 0x000fe2000f8e00ff */
[----:B------:R-:W-:Y:S01]  /*1630*/  CS2R R60, SRZ ;  /* 0x00000000003c7805 */ /* 0x000fe2000001ff00 */
[----:B------:R-:W-:Y:S01]  /*1640*/  ULEA.HI UR10, UR8, UR8, URZ, 0x1 ;  /* 0x00000008080a7291 */ /* 0x000fe2000f8f083f */
[----:B------:R-:W-:-:S02]  /*1650*/  CS2R R62, SRZ ;  /* 0x00000000003e7805 */ /* 0x000fc4000001ff00 */
[----:B------:R-:W-:Y:S02]  /*1660*/  CS2R R64, SRZ ;  /* 0x0000000000407805 */ /* 0x000fe4000001ff00 */
[----:B------:R-:W-:Y:S01]  /*1670*/  CS2R R66, SRZ ;  /* 0x0000000000427805 */ /* 0x000fe2000001ff00 */
[----:B------:R-:W-:Y:S01]  /*1680*/  ULOP3.LUT UR11, UR10, 0xffffe, URZ, 0xc0, !UPT ;  /* 0x000ffffe0a0b7892 */ /* 0x000fe2000f8ec03f */
[----:B------:R-:W-:Y:S01]  /*1690*/  CS2R R68, SRZ ;  /* 0x0000000000447805 */ /* 0x000fe2000001ff00 */
[----:B0-----:R-:W-:Y:S01]  /*16a0*/  ULEA UR10, UR13, UR12, 0x18 ;  /* 0x0000000c0d0a7291 */ /* 0x001fe2000f8ec03f */
[----:B------:R-:W-:Y:S01]  /*16b0*/  CS2R R70, SRZ ;  /* 0x0000000000467805 */ /* 0x000fe2000001ff00 */
[----:B------:R-:W-:Y:S01]  /*16c0*/  UIADD3 UR11, UR8, -UR11, URZ ;  /* 0x8000000b080b7290 */ /* 0x000fe2000fffe03f */
[----:B------:R-:W-:Y:S02]  /*16d0*/  CS2R R72, SRZ ;  /* 0x0000000000487805 */ /* 0x000fe4000001ff00 */
[----:B------:R-:W-:Y:S01]  /*16e0*/  CS2R R74, SRZ ;  /* 0x00000000004a7805 */ /* 0x000fe2000001ff00 */
[----:B------:R-:W-:Y:S01]  /*16f0*/  UMOV UR8, URZ ;  /* 0x0000003f00087c82 */ /* 0x000fe20008000000 */
[----:B------:R-:W-:Y:S01]  /*1700*/  ULEA UR11, UR11, UR10, 0xc ;  /* 0x0000000a0b0b7291 */ /* 0x000fe2000f8e603f */
[----:B------:R-:W-:-:S02]  /*1710*/  CS2R R76, SRZ ;  /* 0x00000000004c7805 */ /* 0x000fc4000001ff00 */
[----:B------:R-:W-:Y:S02]  /*1720*/  CS2R R78, SRZ ;  /* 0x00000000004e7805 */ /* 0x000fe4000001ff00 */
[----:B------:R-:W-:Y:S01]  /*1730*/  CS2R R80, SRZ ;  /* 0x0000000000507805 */ /* 0x000fe2000001ff00 */
[----:B------:R-:W-:Y:S01]  /*1740*/  UIADD3 UR11, UR11, 0x200, URZ ;  /* 0x000002000b0b7890 */ /* 0x000fe2000fffe03f */
[----:B------:R-:W-:Y:S02]  /*1750*/  CS2R R82, SRZ ;  /* 0x0000000000527805 */ /* 0x000fe4000001ff00 */
[----:B------:R-:W-:Y:S02]  /*1760*/  CS2R R84, SRZ ;  /* 0x0000000000547805 */ /* 0x000fe4000001ff00 */
[----:B------:R-:W-:Y:S01]  /*1770*/  CS2R R86, SRZ ;  /* 0x0000000000567805 */ /* 0x000fe2000001ff00 */
[----:B------:R-:W-:Y:S01]  /*1780*/  USHF.R.U32.HI UR11, URZ, 0x4, UR11 ;  /* 0x000000043f0b7899 */ /* 0x000fe2000801160b */
[----:B------:R-:W-:-:S02]  /*1790*/  CS2R R24, SRZ ;  /* 0x0000000000187805 */ /* 0x000fc4000001ff00 */
[----:B------:R-:W-:Y:S02]  /*17a0*/  CS2R R26, SRZ ;  /* 0x00000000001a7805 */ /* 0x000fe4000001ff00 */
[----:B------:R-:W-:Y:S01]  /*17b0*/  CS2R R28, SRZ ;  /* 0x00000000001c7805 */ /* 0x000fe2000001ff00 */
[----:B------:R-:W-:Y:S01]  /*17c0*/  ULOP3.LUT UR11, UR11, 0x3fff, URZ, 0xc0, !UPT ;  /* 0x00003fff0b0b7892 */ /* 0x000fe2000f8ec03f */
        /* <DEDUP_REMOVED lines=12> */
[----:B------:R-:W-:Y:S01]  /*1890*/  CS2R R54, SRZ ;  /* 0x0000000000367805 */ /* 0x000fe2000001ff00 */
[----:B--23--:R-:W-:Y:S06]  /*18a0*/  @!P0 BRA `(.L_x_18) ;  /* 0x0000000800588947 */ /* 0x00cfec0003800000 */
[----:B------:R-:W-:-:S13]  /*18b0*/  ISETP.NE.AND P1, PT, R144, 0x3, PT ;  /* 0x000000039000780c */ /* 0x000fda0003f25270 */
[----:B------:R-:W-:Y:S05]  /*18c0*/  @!P1 BRA `(.L_x_19) ;  /* 0x0000000000049947 */ /* 0x000fea0003800000 */
[----:B------:R-:W-:Y:S01]  /*18d0*/  BPT.TRAP 0x1 ;  /* 0x000000040000795c */ /* 0x000fe20000300000 */
.L_x_19:
[----:B------:R-:W-:Y:S01]  /*18e0*/  ULEA UR6, UR5, UR10, 0x3 ;  /* 0x0000000a05067291 */ /* 0x000fe2000f8e183f */
[----:B------:R-:W-:-:S05]  /*18f0*/  IMAD.U32 R12, RZ, RZ, UR4 ;  /* 0x00000004ff0c7e24 */ /* 0x000fca000f8e00ff */
[----:B------:R-:W-:-:S04]  /*1900*/  SHF.L.U32 R12, R12, 0x1f, RZ ;  /* 0x0000001f0c0c7819 */ /* 0x000fc800000006ff */
[----:B------:R0:W1:Y:S01]  /*1910*/  SYNCS.PHASECHK.TRANS64.TRYWAIT P0, [UR6], R12 ;  /* 0x0000000cff0075a7 */ /* 0x0000620008000146 */
[----:B------:R-:W-:Y:S05]  /*1920*/  @!P1 BRA `(.L_x_20) ;  /* 0x0000000000049947 */ /* 0x000fea0003800000 */
[----:B------:R-:W-:Y:S01]  /*1930*/  BPT.TRAP 0x1 ;  /* 0x000000040000795c */ /* 0x000fe20000300000 */
.L_x_20:
[----:B-1----:R-:W-:Y:S05]  /*1940*/  @P0 BRA `(.L_x_21) ;  /* 0x0000000000080947 */ /* 0x002fea0003800000 */
[----:B------:R-:W1:Y:S02]  /*1950*/  SYNCS.PHASECHK.TRANS64.TRYWAIT P0, [UR6], R12 ;  /* 0x0000000cff0075a7 */ /* 0x000e640008000146 */
[----:B-1----:R-:W-:Y:S05]  /*1960*/  @!P0 BRA `(.L_x_22) ;  /* 0x00000084001c8947 */ /* 0x002fea0003800000 */
.L_x_21:
[----:B------:R-:W-:Y:S01]  /*1970*/  UIADD3 UR6, UR10, 0x2a200, URZ ;  /* 0x0002a2000a067890 */ /* 0x000fe2000fffe03f */
[----:B------:R-:W-:Y:S01]  /*1980*/  WARPGROUP.ARRIVE ;  /* 0x00000000000079c5 */ /* 0x000fe20000000000 */
[----:B------:R-:W-:Y:S01]  /*1990*/  ULOP3.LUT UR8, UR11, 0x10000, URZ, 0xfc, !UPT ;  /* 0x000100000b087892 */ /* 0x000fe2000f8efc3f */
[----:B------:R-:W-:Y:S01]  /*19a0*/  CS2R R20, SRZ ;  /* 0x0000000000147805 */ /* 0x000fe2000001ff00 */
[----:B------:R-:W-:Y:S01]  /*19b0*/  USHF.R.U32.HI UR6, URZ, 0x4, UR6 ;  /* 0x000000043f067899 */ /* 0x000fe20008011606 */
[----:B------:R-:W-:Y:S01]  /*19c0*/  CS2R R18, SRZ ;  /* 0x0000000000127805 */ /* 0x000fe2000001ff00 */
[----:B------:R-:W-:Y:S01]  /*19d0*/  UIMAD UR8, UR5, 0x300, UR8 ;  /* 0x00000300050878a4 */ /* 0x000fe2000f8e0208 */
[----:B------:R-:W-:Y:S01]  /*19e0*/  CS2R R22, SRZ ;  /* 0x0000000000167805 */ /* 0x000fe2000001ff00 */
[----:B------:R-:W-:Y:S01]  /*19f0*/  ULOP3.LUT UR6, UR6, 0x3fff, URZ, 0xc0, !UPT ;  /* 0x00003fff06067892 */ /* 0x000fe2000f8ec03f */
[----:B------:R-:W-:Y:S01]  /*1a00*/  CS2R R88, SRZ ;  /* 0x0000000000587805 */ /* 0x000fe2000001ff00 */
[----:B------:R-:W-:Y:S01]  /*1a10*/  UMOV UR13, 0x80000020 ;  /* 0x80000020000d7882 */ /* 0x000fe20000000000 */
[----:B------:R-:W-:Y:S01]  /*1a20*/  UMOV UR15, 0x80000020 ;  /* 0x80000020000f7882 */ /* 0x000fe20000000000 */
[----:B------:R-:W-:Y:S01]  /*1a30*/  ULOP3.LUT UR6, UR6, 0x10000, URZ, 0xfc, !UPT ;  /* 0x0001000006067892 */ /* 0x000fe2000f8efc3f */
[----:B------:R-:W-:Y:S01]  /*1a40*/  CS2R R90, SRZ ;  /* 0x00000000005a7805 */ /* 0x000fe2000001ff00 */
[----:B------:R-:W-:Y:S01]  /*1a50*/  UMOV UR12, UR8 ;  /* 0x00000008000c7c82 */ /* 0x000fe20008000000 */
[----:B------:R-:W-:Y:S01]  /*1a60*/  CS2R R92, SRZ ;  /* 0x00000000005c7805 */ /* 0x000fe2000001ff00 */
[----:B------:R-:W-:Y:S01]  /*1a70*/  ULEA UR7, UR5, UR6, 0x8 ;  /* 0x0000000605077291 */ /* 0x000fe2000f8e403f */
[----:B------:R-:W-:Y:S01]  /*1a80*/  CS2R R94, SRZ ;  /* 0x00000000005e7805 */ /* 0x000fe2000001ff00 */
[----:B------:R-:W-:Y:S01]  /*1a90*/  UIADD3 UR6, UR8, 0x200, URZ ;  /* 0x0000020008067890 */ /* 0x000fe2000fffe03f */
[----:B------:R-:W-:-:S02]  /*1aa0*/  CS2R R98, SRZ ;  /* 0x0000000000627805 */ /* 0x000fc4000001ff00 */
[----:B------:R-:W-:Y:S02]  /*1ab0*/  CS2R R96, SRZ ;  /* 0x0000000000607805 */ /* 0x000fe4000001ff00 */
[----:B------:R-:W-:Y:S02]  /*1ac0*/  CS2R R100, SRZ ;  /* 0x0000000000647805 */ /* 0x000fe4000001ff00 */
[----:B------:R-:W-:Y:S01]  /*1ad0*/  CS2R R102, SRZ ;  /* 0x0000000000667805 */ /* 0x000fe2000001ff00 */
[----:B------:R-:W-:Y:S01]  /*1ae0*/  UMOV UR14, UR7 ;  /* 0x00000007000e7c82 */ /* 0x000fe20008000000 */
[----:B------:R-:W-:Y:S01]  /*1af0*/  CS2R R104, SRZ ;  /* 0x0000000000687805 */ /* 0x000fe2000001ff00 */
[----:B------:R-:W-:Y:S01]  /*1b00*/  QGMMA.64x64x32.F32.E4M3.E4M3 R56, gdesc[UR12], RZ, !UPT ;  /* 0x00e000000c3879f3 */ /* 0x000fe2000c7008ff */
[----:B------:R-:W-:Y:S01]  /*1b10*/  UMOV UR12, UR6 ;  /* 0x00000006000c7c82 */ /* 0x000fe20008000000 */
[----:B------:R-:W-:Y:S01]  /*1b20*/  UMOV UR13, 0x80000020 ;  /* 0x80000020000d7882 */ /* 0x000fe20000000000 */
[----:B------:R-:W-:Y:S01]  /*1b30*/  UMOV UR6, 0x2 ;  /* 0x0000000200067882 */ /* 0x000fe20000000000 */
[----:B------:R-:W-:Y:S01]  /*1b40*/  QGMMA.64x64x32.F32.E4M3.E4M3 R24, gdesc[UR12], RZ, !UPT ;  /* 0x00e000000c1879f3 */ /* 0x000fe2000c7008ff */
[----:B------:R-:W-:Y:S01]  /*1b50*/  UIADD3 UR14, UR7, 0x2, URZ ;  /* 0x00000002070e7890 */ /* 0x000fe2000fffe03f */
[----:B------:R-:W-:Y:S01]  /*1b60*/  CS2R R106, SRZ ;  /* 0x00000000006a7805 */ /* 0x000fe2000001ff00 */
[----:B------:R-:W-:Y:S01]  /*1b70*/  UIADD3 UR12, UR8, 0x2, URZ ;  /* 0x00000002080c7890 */ /* 0x000fe2000fffe03f */
[----:B------:R-:W-:Y:S01]  /*1b80*/  CS2R R110, SRZ ;  /* 0x00000000006e7805 */ /* 0x000fe2000001ff00 */
[----:B------:R-:W-:Y:S01]  /*1b90*/  ULDC UR7, c[0x0][0x50c] ;  /* 0x0001430000077ab9 */ /* 0x000fe20000000800 */
[----:B------:R-:W-:Y:S01]  /*1ba0*/  UIADD3 UR8, UR8, 0x202, URZ ;  /* 0x0000020208087890 */ /* 0x000fe2000fffe03f */
[----:B------:R-:W-:Y:S01]  /*1bb0*/  CS2R R108, SRZ ;  /* 0x00000000006c7805 */ /* 0x000fe2000001ff00 */
[----:B------:R-:W-:Y:S01]  /*1bc0*/  UISETP.NE.AND UP0, UPT, UR7, 0x2, UPT ;  /* 0x000000020700788c */ /* 0x000fe2000bf05270 */
[----:B------:R-:W-:Y:S01]  /*1bd0*/  CS2R R112, SRZ ;  /* 0x0000000000707805 */ /* 0x000fe2000001ff00 */
[----:B------:R-:W-:Y:S01]  /*1be0*/  UMOV UR13, 0x80000020 ;  /* 0x80000020000d7882 */ /* 0x000fe20000000000 */
[----:B------:R-:W-:Y:S01]  /*1bf0*/  UMOV UR15, 0x80000020 ;  /* 0x80000020000f7882 */ /* 0x000fe20000000000 */
[----:B------:R-:W-:Y:S01]  /*1c00*/  USEL UR7, URZ, 0x1, UP0 ;  /* 0x000000013f077887 */ /* 0x000fe20008000000 */
[----:B------:R-:W-:-:S02]  /*1c10*/  CS2R R114, SRZ ;  /* 0x0000000000727805 */ /* 0x000fc4000001ff00 */
[----:B------:R-:W-:Y:S02]  /*1c20*/  CS2R R116, SRZ ;  /* 0x0000000000747805 */ /* 0x000fe4000001ff00 */
[----:B------:R-:W-:Y:S02]  /*1c30*/  CS2R R118, SRZ ;  /* 0x0000000000767805 */ /* 0x000fe4000001ff00 */
[----:B------:R-:W-:Y:S02]  /*1c40*/  CS2R R120, SRZ ;  /* 0x0000000000787805 */ /* 0x000fe4000001ff00 */
[----:B------:R-:W-:Y:S02]  /*1c50*/  CS2R R122, SRZ ;  /* 0x00000000007a7805 */ /* 0x000fe4000001ff00 */
[----:B------:R-:W-:Y:S02]  /*1c60*/  ISETP.NE.AND P0, PT, RZ, UR7, PT ;  /* 0x00000007ff007c0c */ /* 0x000fe4000bf05270 */
        /* <DEDUP_REMOVED lines=10> */
[----:B------:R-:W-:Y:S02]  /*1d10*/  IMAD.MOV.U32 R145, RZ, RZ, RZ ;  /* 0x000000ffff917224 */ /* 0x000fe400078e00ff */
[----:B------:R-:W-:Y:S01]  /*1d20*/  IMAD.MOV.U32 R147, RZ, RZ, RZ ;  /* 0x000000ffff937224 */ /* 0x000fe200078e00ff */
[----:B------:R-:W-:Y:S01]  /*1d30*/  QGMMA.64x64x32.F32.E4M3.E4M3 R56, gdesc[UR12], R56 ;  /* 0x00e000000c3879f3 */ /* 0x000fe20008700838 */
[----:B------:R-:W-:Y:S01]  /*1d40*/  UMOV UR12, UR8 ;  /* 0x00000008000c7c82 */ /* 0x000fe20008000000 */
[----:B------:R-:W-:-:S02]  /*1d50*/  UMOV UR13, 0x80000020 ;  /* 0x80000020000d7882 */ /* 0x000fc40000000000 */
[----:B------:R-:W-:Y:S01]  /*1d60*/  QGMMA.64x64x32.F32.E4M3.E4M3 R24, gdesc[UR12], R24, gsb0 ;  /* 0x00e000000c1879f3 */ /* 0x000fe20008000818 */
[----:B------:R-:W-:Y:S05]  /*1d70*/  @!P0 BRA `(.L_x_23) ;  /* 0x0000000400088947 */ /* 0x000fea0003800000 */
[----:B------:R-:W-:Y:S02]  /*1d80*/  WARPGROUP.DEPBAR.LE gsb0, 0x0 ;  /* 0x00008000000079c5 */ /* 0x000fe40000010000 */
[----:B------:R-:W-:-:S01]  /*1d90*/  FADD R147, RZ, R56 ;  /* 0x00000038ff937221 */ /* 0x000fc20000000000 */
[----:B------:R-:W-:Y:S01]  /*1da0*/  FADD R142, RZ, R57 ;  /* 0x00000039ff8e7221 */ /* 0x000fe20000000000 */
        /* <DEDUP_REMOVED lines=62> */
[----:B------:R-:W-:-:S06]  /*2190*/  UMOV UR6, URZ ;  /* 0x0000003f00067c82 */ /* 0x000fcc0008000000 */
.L_x_23:
[----:B------:R-:W-:-:S04]  /*21a0*/  UIADD3 UR18, UR5, 0x1, URZ ;  /* 0x0000000105127890 */ /* 0x000fc8000fffe03f */
[----:B------:R-:W-:-:S04]  /*21b0*/  UISETP.NE.AND UP0, UPT, UR18, 0xe, UPT ;  /* 0x0000000e1200788c */ /* 0x000fc8000bf05270 */
[----:B------:R-:W-:Y:S02]  /*21c0*/  USEL UR8, URZ, 0x1, UP0 ;  /* 0x000000013f087887 */ /* 0x000fe40008000000 */
[----:B------:R-:W-:Y:S02]  /*21d0*/  USEL UR18, UR18, URZ, UP0 ;  /* 0x0000003f12127287 */ /* 0x000fe40008000000 */
[----:B------:R-:W-:-:S06]  /*21e0*/  ULOP3.LUT UR8, UR4, UR8, URZ, 0x3c, !UPT ;  /* 0x0000000804087292 */ /* 0x000fcc000f8e3c3f */
[----:B------:R-:W-:Y:S01]  /*21f0*/  IMAD.U32 R16, RZ, RZ, UR8 ;  /* 0x00000008ff107e24 */ /* 0x000fe2000f8e00ff */
[----:B------:R-:W-:-:S06]  /*2200*/  UMOV UR8, 0x1 ;  /* 0x0000000100087882 */ /* 0x000fcc0000000000 */
.L_x_18:
[----:B------:R-:W-:-:S04]  /*2210*/  UISETP.LT.AND UP0, UPT, UR9, 0x1, UPT ;  /* 0x000000010900788c */ /* 0x000fc8000bf01270 */
[----:B------:R-:W-:-:S04]  /*2220*/  USEL UR12, UR9, 0x1, UP0 ;  /* 0x00000001090c7887 */ /* 0x000fc80008000000 */
[----:B------:R-:W-:-:S04]  /*2230*/  UIADD3 UR12, UR9, -UR12, URZ ;  /* 0x8000000c090c7290 */ /* 0x000fc8000fffe03f */
[----:B------:R-:W-:-:S06]  /*2240*/  UISETP.GE.AND UP0, UPT, UR12, 0x1, UPT ;  /* 0x000000010c00788c */ /* 0x000fcc000bf06270 */
[----:B------:R-:W-:-:S13]  /*2250*/  PLOP3.LUT P0, PT, PT, PT, UP0, 0x80, 0x0 ;  /* 0x000000000000781c */ /* 0x000fda0003f0f008 */
[----:B------:R-:W-:Y:S05]  /*2260*/  @!P0 BRA `(.L_x_24) ;  /* 0x0000000800308947 */ /* 0x000fea0003800000 */
[----:B01----:R-:W-:Y:S01]  /*2270*/  IMAD.U32 R12, RZ, RZ, UR12 ;  /* 0x0000000cff0c7e24 */ /* 0x003fe2000f8e00ff */
[----:B------:R-:W-:Y:S01]  /*2280*/  ULDC UR20, c[0x0][0x50c] ;  /* 0x0001430000147ab9 */ /* 0x000fe20000000800 */
[----:B------:R-:W-:-:S07]  /*2290*/  IMAD.U32 R13, RZ, RZ, UR5 ;  /* 0x00000005ff0d7e24 */ /* 0x000fce000f8e00ff */
.L_x_32:
[----:B------:R-:W-:-:S13]  /*22a0*/  ISETP.NE.AND P1, PT, R144, 0x3, PT ;  /* 0x000000039000780c */ /* 0x000fda0003f25270 */
[----:B------:R-:W-:Y:S05]  /*22b0*/  @!P1 BRA `(.L_x_25) ;  /* 0x0000000000049947 */ /* 0x000fea0003800000 */
[----:B------:R-:W-:Y:S01]  /*22c0*/  BPT.TRAP 0x1 ;  /* 0x000000040000795c */ /* 0x000fe20000300000 */
.L_x_25:
[----:B------:R-:W0:Y:S01]  /*22d0*/  S2UR UR12, SR_CgaCtaId ;  /* 0x00000000000c79c3 */ /* 0x000e220000008800 */
[----:B------:R-:W-:Y:S01]  /*22e0*/  UMOV UR10, 0x400 ;  /* 0x00000400000a7882 */ /* 0x000fe20000000000 */
[----:B------:R-:W-:Y:S01]  /*22f0*/  SHF.L.U32 R14, R16, 0x1f, RZ ;  /* 0x0000001f100e7819 */ /* 0x000fe200000006ff */
[----:B0-----:R-:W-:-:S04]  /*2300*/  ULEA UR10, UR12, UR10, 0x18 ;  /* 0x0000000a0c0a7291 */ /* 0x001fc8000f8ec03f */
[----:B------:R-:W-:-:S09]  /*2310*/  ULEA UR12, UR18, UR10, 0x3 ;  /* 0x0000000a120c7291 */ /* 0x000fd2000f8e183f */
[----:B------:R0:W1:Y:S01]  /*2320*/  SYNCS.PHASECHK.TRANS64.TRYWAIT P0, [UR12], R14 ;  /* 0x0000000eff0075a7 */ /* 0x000062000800014c */
[----:B------:R-:W-:Y:S05]  /*2330*/  @!P1 BRA `(.L_x_26) ;  /* 0x0000000000049947 */ /* 0x000fea0003800000 */
[----:B------:R-:W-:Y:S01]  /*2340*/  BPT.TRAP 0x1 ;  /* 0x000000040000795c */ /* 0x000fe20000300000 */
.L_x_26:
[----:B-1----:R-:W-:Y:S05]  /*2350*/  @P0 BRA `(.L_x_27) ;  /* 0x0000000000080947 */ /* 0x002fea0003800000 */
[----:B------:R-:W1:Y:S02]  /*2360*/  SYNCS.PHASECHK.TRANS64.TRYWAIT P0, [UR12], R14 ;  /* 0x0000000eff0075a7 */ /* 0x000e64000800014c */
[----:B-1----:R-:W-:Y:S05]  /*2370*/  @!P0 BRA `(.L_x_28) ;  /* 0x0000007800b08947 */ /* 0x002fea0003800000 */
.L_x_27:
[----:B------:R-:W-:Y:S01]  /*2380*/  UIADD3 UR12, UR10, 0x2a200, URZ ;  /* 0x0002a2000a0c7890 */ /* 0x000fe2000fffe03f */
[----:B------:R-:W-:Y:S01]  /*2390*/  WARPGROUP.ARRIVE ;  /* 0x00000000000079c5 */ /* 0x000fe20000000000 */
[----:B------:R-:W-:Y:S02]  /*23a0*/  UISETP.NE.AND UP0, UPT, UR7, URZ, UPT ;  /* 0x0000003f0700728c */ /* 0x000fe4000bf05270 */
[----:B------:R-:W-:Y:S02]  /*23b0*/  USHF.R.U32.HI UR12, URZ, 0x4, UR12 ;  /* 0x000000043f0c7899 */ /* 0x000fe4000801160c */
[----:B------:R-:W-:Y:S02]  /*23c0*/  USEL UR8, UR8, URZ, !UP0 ;  /* 0x0000003f08087287 */ /* 0x000fe4000c000000 */
[----:B------:R-:W-:Y:S02]  /*23d0*/  ULOP3.LUT UR12, UR12, 0x3fff, URZ, 0xc0, !UPT ;  /* 0x00003fff0c0c7892 */ /* 0x000fe4000f8ec03f */
[----:B------:R-:W-:-:S02]  /*23e0*/  ULOP3.LUT UR7, UR11, 0x10000, URZ, 0xfc, !UPT ;  /* 0x000100000b077892 */ /* 0x000fc4000f8efc3f */
[----:B------:R-:W-:Y:S02]  /*23f0*/  ULOP3.LUT UR12, UR12, 0x10000, URZ, 0xfc, !UPT ;  /* 0x000100000c0c7892 */ /* 0x000fe4000f8efc3f */
[----:B------:R-:W-:Y:S02]  /*2400*/  UISETP.NE.U32.AND UP0, UPT, UR8, URZ, UPT ;  /* 0x0000003f0800728c */ /* 0x000fe4000bf05070 */
[----:B------:R-:W-:Y:S02]  /*2410*/  UIMAD UR8, UR18, 0x300, UR7 ;  /* 0x00000300120878a4 */ /* 0x000fe4000f8e0207 */
[----:B------:R-:W-:Y:S02]  /*2420*/  ULEA UR7, UR18, UR12, 0x8 ;  /* 0x0000000c12077291 */ /* 0x000fe4000f8e403f */
[----:B------:R-:W-:Y:S01]  /*2430*/  UIADD3 UR19, UR8, 0x200, URZ ;  /* 0x0000020008137890 */ /* 0x000fe2000fffe03f */
[----:B------:R-:W-:Y:S02]  /*2440*/  UMOV UR13, 0x80000020 ;  /* 0x80000020000d7882 */ /* 0x000fe40000000000 */
[----:B------:R-:W-:Y:S01]  /*2450*/  UMOV UR12, UR8 ;  /* 0x00000008000c7c82 */ /* 0x000fe20008000000 */
[----:B------:R-:W-:Y:S01]  /*2460*/  UMOV UR15, 0x80000020 ;  /* 0x80000020000f7882 */ /* 0x000fe20000000000 */
[----:B------:R-:W-:Y:S01]  /*2470*/  UMOV UR14, UR7 ;  /* 0x00000007000e7c82 */ /* 0x000fe20008000000 */
[----:B------:R-:W-:Y:S01]  /*2480*/  UIADD3 UR6, UR6, 0x2, URZ ;  /* 0x0000000206067890 */ /* 0x000fe2000fffe03f */
[----:B------:R-:W-:Y:S01]  /*2490*/  QGMMA.64x64x32.F32.E4M3.E4M3 R56, gdesc[UR12], R56, UP0 ;  /* 0x00e000000c3879f3 */ /* 0x000fe2000bf00838 */
[----:B------:R-:W-:Y:S01]  /*24a0*/  UMOV UR12, UR19 ;  /* 0x00000013000c7c82 */ /* 0x000fe20008000000 */
[----:B------:R-:W-:-:S02]  /*24b0*/  UMOV UR13, 0x80000020 ;  /* 0x80000020000d7882 */ /* 0x000fc40000000000 */
[----:B------:R-:W-:Y:S01]  /*24c0*/  QGMMA.64x64x32.F32.E4M3.E4M3 R24, gdesc[UR12], R24, UP0 ;  /* 0x00e000000c1879f3 */ /* 0x000fe2000bf00818 */
[----:B------:R-:W-:Y:S02]  /*24d0*/  UIADD3 UR12, UR8, 0x2, URZ ;  /* 0x00000002080c7890 */ /* 0x000fe4000fffe03f */
[----:B------:R-:W-:Y:S02]  /*24e0*/  UIADD3 UR14, UR7, 0x2, URZ ;  /* 0x00000002070e7890 */ /* 0x000fe4000fffe03f */
[----:B------:R-:W-:Y:S01]  /*24f0*/  UIADD3 UR8, UR8, 0x202, URZ ;  /* 0x0000020208087890 */ /* 0x000fe2000fffe03f */
[----:B------:R-:W-:Y:S01]  /*2500*/  UMOV UR13, 0x80000020 ;  /* 0x80000020000d7882 */ /* 0x000fe20000000000 */
[----:B------:R-:W-:Y:S01]  /*2510*/  UMOV UR15, 0x80000020 ;  /* 0x80000020000f7882 */ /* 0x000fe20000000000 */
[----:B------:R-:W-:-:S04]  /*2520*/  UISETP.NE.AND UP0, UPT, UR6, UR20, UPT ;  /* 0x000000140600728c */ /* 0x000fc8000bf05270 */
[----:B------:R-:W-:-:S06]  /*2530*/  USEL UR7, URZ, 0x1, UP0 ;  /* 0x000000013f077887 */ /* 0x000fcc0008000000 */
[----:B------:R-:W-:Y:S01]  /*2540*/  ISETP.NE.AND P0, PT, RZ, UR7, PT ;  /* 0x00000007ff007c0c */ /* 0x000fe2000bf05270 */
[----:B------:R-:W-:Y:S01]  /*2550*/  QGMMA.64x64x32.F32.E4M3.E4M3 R56, gdesc[UR12], R56 ;  /* 0x00e000000c3879f3 */ /* 0x000fe20008700838 */
[----:B------:R-:W-:Y:S01]  /*2560*/  UMOV UR12, UR8 ;  /* 0x00000008000c7c82 */ /* 0x000fe20008000000 */
[----:B------:R-:W-:Y:S02]  /*2570*/  UMOV UR13, 0x80000020 ;  /* 0x80000020000d7882 */ /* 0x000fe40000000000 */
[----:B------:R-:W-:Y:S03]  /*2580*/  QGMMA.64x64x32.F32.E4M3.E4M3 R24, gdesc[UR12], R24, gsb0 ;  /* 0x00e000000c1879f3 */ /* 0x000fe60008000818 */
[----:B------:R-:W-:-:S05]  /*2590*/  WARPGROUP.DEPBAR.LE gsb0, 0x1 ;  /* 0x00008000000079c5 */ /* 0x000fca0000010100 */
[----:B------:R-:W-:Y:S05]  /*25a0*/  @!P0 BRA `(.L_x_29) ;  /* 0x0000000400088947 */ /* 0x000fea0003800000 */
[----:B------:R-:W-:Y:S02]  /*25b0*/  WARPGROUP.DEPBAR.LE gsb0, 0x0 ;  /* 0x00008000000079c5 */ /* 0x000fe40000010000 */
[----:B------:R-:W-:-:S01]  /*25c0*/  FADD R147, R56, R147 ;  /* 0x0000009338937221 */ /* 0x000fc20000000000 */
[----:B------:R-:W-:Y:S01]  /*25d0*/  FADD R142, R57, R142 ;  /* 0x0000008e398e7221 */ /* 0x000fe20000000000 */
        /* <DEDUP_REMOVED lines=62> */
[----:B------:R-:W-:-:S06]  /*29c0*/  UMOV UR6, URZ ;  /* 0x0000003f00067c82 */ /* 0x000fcc0008000000 */
.L_x_29:
[----:B------:R-:W-:Y:S05]  /*29d0*/  @!P1 BRA `(.L_x_30) ;  /* 0x0000000000049947 */ /* 0x000fea0003800000 */
[----:B------:R-:W-:Y:S01]  /*29e0*/  BPT.TRAP 0x1 ;  /* 0x000000040000795c */ /* 0x000fe20000300000 */
.L_x_30:
[----:B------:R-:W-:-:S13]  /*29f0*/  ISETP.NE.AND P0, PT, R6, RZ, PT ;  /* 0x000000ff0600720c */ /* 0x000fda0003f05270 */
[----:B01----:R-:W-:-:S05]  /*2a00*/  @P0 LEA R14, R13, UR10, 0x3 ;  /* 0x0000000a0d0e0c11 */ /* 0x003fca000f8e18ff */
[----:B------:R-:W-:-:S05]  /*2a10*/  @P0 VIADD R14, R14, 0x70 ;  /* 0x000000700e0e0836 */ /* 0x000fca0000000000 */
[----:B------:R-:W-:-:S04]  /*2a20*/  @P0 PRMT R14, R5, 0x654, R14 ;  /* 0x00000654050e0816 */ /* 0x000fc8000000000e */
[----:B------:R0:W-:Y:S01]  /*2a30*/  @P0 SYNCS.ARRIVE.TRANS64.RED.A1T0 RZ, [R14+URZ], RZ ;  /* 0x000000ff0eff09a7 */ /* 0x0001e2000810043f */
[----:B------:R-:W-:-:S13]  /*2a40*/  ISETP.GT.U32.AND P0, PT, R4, 0x1, PT ;  /* 0x000000010400780c */ /* 0x000fda0003f04070 */
[----:B0-----:R-:W-:Y:S05]  /*2a50*/  @P0 BRA `(.L_x_31) ;  /* 0x0000000000040947 */ /* 0x001fea0003800000 */
[----:B------:R-:W-:Y:S01]  /*2a60*/  BPT.TRAP 0x1 ;  /* 0x000000040000795c */ /* 0x000fe20000300000 */
.L_x_31:
[----:B------:R-:W-:Y:S01]  /*2a70*/  UIADD3 UR18, UR18, 0x1, URZ ;  /* 0x0000000112127890 */ /* 0x000fe2000fffe03f */
[C---:B------:R-:W-:Y:S01]  /*2a80*/  ISETP.GT.AND P1, PT, R12.reuse, 0x1, PT ;  /* 0x000000010c00780c */ /* 0x040fe20003f24270 */
[----:B------:R-:W-:Y:S02]  /*2a90*/  VIADD R13, R13, 0x1 ;  /* 0x000000010d0d7836 */ /* 0x000fe40000000000 */
[----:B------:R-:W-:Y:S01]  /*2aa0*/  UISETP.NE.AND UP0, UPT, UR18, 0xe, UPT ;  /* 0x0000000e1200788c */ /* 0x000fe2000bf05270 */
[----:B------:R-:W-:Y:S02]  /*2ab0*/  VIADD R12, R12, 0xffffffff ;  /* 0xffffffff0c0c7836 */ /* 0x000fe40000000000 */
[C---:B------:R-:W-:Y:S01]  /*2ac0*/  ISETP.NE.AND P0, PT, R13.reuse, 0xe, PT ;  /* 0x0000000e0d00780c */ /* 0x040fe20003f05270 */
[----:B------:R-:W-:Y:S02]  /*2ad0*/  USEL UR8, URZ, 0x1, UP0 ;  /* 0x000000013f087887 */ /* 0x000fe40008000000 */
[----:B------:R-:W-:Y:S01]  /*2ae0*/  USEL UR18, UR18, URZ, UP0 ;  /* 0x0000003f12127287 */ /* 0x000fe20008000000 */
[----:B------:R-:W-:-:S03]  /*2af0*/  SEL R13, R13, RZ, P0 ;  /* 0x000000ff0d0d7207 */ /* 0x000fc60000000000 */
[----:B------:R-:W-:Y:S01]  /*2b00*/  LOP3.LUT R16, R16, UR8, RZ, 0x3c, !PT ;  /* 0x0000000810107c12 */ /* 0x000fe2000f8e3cff */
[----:B------:R-:W-:Y:S01]  /*2b10*/  UMOV UR8, 0x1 ;  /* 0x0000000100087882 */ /* 0x000fe20000000000 */
[----:B------:R-:W-:Y:S06]  /*2b20*/  @P1 BRA `(.L_x_32) ;  /* 0xfffffff400dc1947 */ /* 0x000fec000383ffff */
.L_x_24:
[----:B------:R-:W-:Y:S01]  /*2b30*/  UISETP.NE.AND UP0, UPT, UR6, URZ, UPT ;  /* 0x0000003f0600728c */ /* 0x000fe2000bf05270 */
[----:B01----:R-:W0:Y:S03]  /*2b40*/  LDC R12, c[0x0][0x28c] ;  /* 0x0000a300ff0c7b82 */ /* 0x003e260000000800 */
[----:B------:R-:W-:-:S06]  /*2b50*/  USEL UR6, URZ, 0x1, !UP0 ;  /* 0x000000013f067887 */ /* 0x000fcc000c000000 */
[----:B------:R-:W-:Y:S02]  /*2b60*/  ISETP.NE.AND P0, PT, RZ, UR6, PT ;  /* 0x00000006ff007c0c */ /* 0x000fe4000bf05270 */
[----:B0-----:R-:W-:-:S11]  /*2b70*/  ISETP.GE.AND P1, PT, R12, 0x1, PT ;  /* 0x000000010c00780c */ /* 0x001fd60003f26270 */
[----:B------:R-:W-:Y:S05]  /*2b80*/  @!P0 BRA `(.L_x_33) ;  /* 0x0000000400048947 */ /* 0x000fea0003800000 */
[----:B------:R-:W-:Y:S02]  /*2b90*/  WARPGROUP.DEPBAR.LE gsb0, 0x0 ;  /* 0x00008000000079c5 */ /* 0x000fe40000010000 */
[----:B------:R-:W-:Y:S01]  /*2ba0*/  FADD R147, R56, R147 ;  /* 0x0000009338937221 */ /* 0x000fe20000000000 */
        /* <DEDUP_REMOVED lines=62> */
[----:B------:R-:W-:-:S07]  /*2f90*/  FADD R20, R20, R55 ;  /* 0x0000003714147221 */ /* 0x000fce0000000000 */
.L_x_33:
[----:B------:R-:W-:Y:S02]  /*2fa0*/  WARPGROUP.DEPBAR.LE gsb0, 0x0 ;  /* 0x00008000000079c5 */ /* 0x000fe40000010000 */
[----:B------:R-:W-:Y:S05]  /*2fb0*/  @!P1 BRA `(.L_x_34) ;  /* 0x0000000000589947 */ /* 0x000fea0003800000 */
[----:B------:R-:W-:-:S13]  /*2fc0*/  ISETP.NE.AND P0, PT, R144, 0x3, PT ;  /* 0x000000039000780c */ /* 0x000fda0003f05270 */
[----:B------:R-:W-:Y:S05]  /*2fd0*/  @!P0 BRA `(.L_x_35) ;  /* 0x0000000000048947 */ /* 0x000fea0003800000 */
[----:B------:R-:W-:Y:S01]  /*2fe0*/  BPT.TRAP 0x1 ;  /* 0x000000040000795c */ /* 0x000fe20000300000 */
.L_x_35:
[----:B------:R-:W-:Y:S01]  /*2ff0*/  ISETP.NE.AND P0, PT, R6, RZ, PT ;  /* 0x000000ff0600720c */ /* 0x000fe20003f05270 */
[----:B------:R-:W-:Y:S01]  /*3000*/  BSSY B0, `(.L_x_36) ;  /* 0x000000f000007945 */ /* 0x000fe20003800000 */
[----:B------:R-:W-:-:S11]  /*3010*/  ISETP.GT.U32.AND P1, PT, R4, 0x1, PT ;  /* 0x000000010400780c */ /* 0x000fd60003f24070 */
[----:B------:R-:W-:Y:S05]  /*3020*/  @!P0 BRA `(.L_x_37) ;  /* 0x0000000000308947 */ /* 0x000fea0003800000 */
[----:B------:R-:W-:-:S04]  /*3030*/  UISETP.LT.AND UP0, UPT, UR9, 0x1, UPT ;  /* 0x000000010900788c */ /* 0x000fc8000bf01270 */
[----:B------:R-:W-:-:S04]  /*3040*/  USEL UR8, UR9, 0x1, UP0 ;  /* 0x0000000109087887 */ /* 0x000fc80008000000 */
[----:B------:R-:W-:-:S04]  /*3050*/  UIADD3 UR8, UR5, UR9, -UR8 ;  /* 0x0000000905087290 */ /* 0x000fc8000fffe808 */
[----:B------:R-:W-:-:S04]  /*3060*/  USHF.R.U32.HI UR6, URZ, 0x1, UR8 ;  /* 0x000000013f067899 */ /* 0x000fc80008011608 */
[----:B------:R-:W-:-:S04]  /*3070*/  UIMAD.WIDE.U32 UR6, UR6, -0x6db6db6d, URZ ;  /* 0x92492493060678a5 */ /* 0x000fc8000f8e003f */
[----:B------:R-:W-:-:S04]  /*3080*/  USHF.R.U32.HI UR6, URZ, 0x2, UR7 ;  /* 0x000000023f067899 */ /* 0x000fc80008011607 */
[----:B------:R-:W-:-:S04]  /*3090*/  UIMAD UR8, UR6, -0xe, UR8 ;  /* 0xfffffff2060878a4 */ /* 0x000fc8000f8e0208 */
[----:B------:R-:W-:-:S04]  /*30a0*/  ULEA UR8, UR8, UR10, 0x3 ;  /* 0x0000000a08087291 */ /* 0x000fc8000f8e183f */
[----:B------:R-:W-:-:S06]  /*30b0*/  UIADD3 UR8, UR8, 0x70, URZ ;  /* 0x0000007008087890 */ /* 0x000fcc000fffe03f */
[----:B------:R-:W-:-:S05]  /*30c0*/  IMAD.U32 R12, RZ, RZ, UR8 ;  /* 0x00000008ff0c7e24 */ /* 0x000fca000f8e00ff */
[----:B------:R-:W-:-:S04]  /*30d0*/  PRMT R12, R5, 0x654, R12 ;  /* 0x00000654050c7816 */ /* 0x000fc8000000000c */
[----:B------:R0:W-:Y:S03]  /*30e0*/  SYNCS.ARRIVE.TRANS64.RED.A1T0 RZ, [R12+URZ], RZ ;  /* 0x000000ff0cff79a7 */ /* 0x0001e6000810043f */
.L_x_37:
[----:B------:R-:W-:Y:S05]  /*30f0*/  BSYNC B0 ;  /* 0x0000000000007941 */ /* 0x000fea0003800000 */
.L_x_36:
[----:B------:R-:W-:Y:S05]  /*3100*/  @P1 BRA `(.L_x_34) ;  /* 0x0000000000041947 */ /* 0x000fea0003800000 */
[----:B------:R-:W-:Y:S01]  /*3110*/  BPT.TRAP 0x1 ;  /* 0x000000040000795c */ /* 0x000fe20000300000 */
.L_x_34:
[----:B------:R-:W1:Y:S01]  /*3120*/  LDC R28, c[0x0][0x288] ;  /* 0x0000a200ff1c7b82 */ /* 0x000e620000000800 */
[--C-:B0-----:R-:W-:Y:S01]  /*3130*/  SHF.R.U32.HI R12, RZ, 0x2, R0.reuse ;  /* 0x00000002ff0c7819 */ /* 0x101fe20000011600 */
[----:B------:R-:W-:Y:S01]  /*3140*/  IMAD.SHL.U32 R33, R11, 0x40, RZ ;  /* 0x000000400b217824 */ /* 0x000fe200078e00ff */
[----:B------:R-:W-:Y:S01]  /*3150*/  SHF.R.U32.HI R15, RZ, 0x7, R0 ;  /* 0x00000007ff0f7819 */ /* 0x000fe20000011600 */
[----:B------:R-:W-:Y:S01]  /*3160*/  UIADD3 UR5, UR9, UR5, URZ ;  /* 0x0000000509057290 */ /* 0x000fe2000fffe03f */
[----:B------:R-:W-:Y:S01]  /*3170*/  LOP3.LUT R13, R12, 0x7, RZ, 0xc0, !PT ;  /* 0x000000070c0d7812 */ /* 0x000fe200078ec0ff */
[C---:B------:R-:W-:Y:S01]  /*3180*/  IMAD.SHL.U32 R26, R0.reuse, 0x2, RZ ;  /* 0x00000002001a7824 */ /* 0x040fe200078e00ff */
[----:B------:R-:W-:Y:S01]  /*3190*/  LOP3.LUT R12, R15, 0x1, RZ, 0xc0, !PT ;  /* 0x000000010f0c7812 */ /* 0x000fe200078ec0ff */
[----:B------:R-:W-:Y:S01]  /*31a0*/  UISETP.GT.U32.AND UP0, UPT, UR5, 0xd, UPT ;  /* 0x0000000d0500788c */ /* 0x000fe2000bf04070 */
[----:B------:R-:W-:Y:S01]  /*31b0*/  LOP3.LUT R14, R0, 0x60, RZ, 0xc0, !PT ;  /* 0x00000060000e7812 */ /* 0x000fe200078ec0ff */
[----:B------:R-:W-:Y:S01]  /*31c0*/  ULDC UR12, c[0x0][0x284] ;  /* 0x0000a100000c7ab9 */ /* 0x000fe20000000800 */
[----:B------:R-:W-:Y:S01]  /*31d0*/  USHF.R.U32.HI UR6, URZ, 0x1, UR5 ;  /* 0x000000013f067899 */ /* 0x000fe20008011605 */
[----:B------:R-:W-:Y:S01]  /*31e0*/  IMAD.SHL.U32 R16, R12, 0x40, RZ ;  /* 0x000000400c107824 */ /* 0x000fe200078e00ff */
[----:B------:R-:W-:Y:S01]  /*31f0*/  SHF.R.U32.HI R14, RZ, 0x1, R14 ;  /* 0x00000001ff0e7819 */ /* 0x000fe2000001160e */
[----:B------:R-:W-:Y:S01]  /*3200*/  UISETP.LT.U32.AND UP0, UPT, UR9, 0xe, UP0 ;  /* 0x0000000e0900788c */ /* 0x000fe20008701070 */
[----:B------:R-:W-:Y:S01]  /*3210*/  SHF.R.S32.HI R35, RZ, 0x1f, R7 ;  /* 0x0000001fff237819 */ /* 0x000fe20000011407 */
[----:B------:R-:W-:Y:S01]  /*3220*/  UISETP.GE.U32.AND UP1, UPT, UR9, 0xe, UPT ;  /* 0x0000000e0900788c */ /* 0x000fe2000bf26070 */
[-CC-:B------:R-:W-:Y:S01]  /*3230*/  IADD3 R15, RZ, -R14.reuse, -R13.reuse ;  /* 0x8000000eff0f7210 */ /* 0x180fe20007ffe80d */
[----:B------:R-:W-:Y:S01]  /*3240*/  ULDC.64 UR10, c[0x0][0x5d0] ;  /* 0x00017400000a7ab9 */ /* 0x000fe20000000a00 */
[----:B------:R-:W-:Y:S01]  /*3250*/  LOP3.LUT R13, R16, 0x40, R13, 0xe2, !PT ;  /* 0x00000040100d7812 */ /* 0x000fe200078ee20d */
[----:B------:R-:W-:Y:S01]  /*3260*/  UIMAD.WIDE.U32 UR6, UR6, -0x6db6db6d, URZ ;  /* 0x92492493060678a5 */ /* 0x000fe2000f8e003f */
[----:B------:R-:W-:Y:S01]  /*3270*/  LOP3.LUT R26, R33, 0x6, R26, 0xf8, !PT ;  /* 0x00000006211a7812 */ /* 0x000fe200078ef81a */
[----:B------:R-:W-:Y:S01]  /*3280*/  USEL UR8, URZ, 0x1, !UP0 ;  /* 0x000000013f087887 */ /* 0x000fe2000c000000 */
[----:B------:R-:W-:Y:S01]  /*3290*/  LOP3.LUT R24, R13, R14, RZ, 0xfc, !PT ;  /* 0x0000000e0d187212 */ /* 0x000fe200078efcff */
[----:B------:R-:W-:Y:S01]  /*32a0*/  IMAD R14, R10, 0xc0, RZ ;  /* 0x000000c00a0e7824 */ /* 0x000fe200078e02ff */
[----:B-1----:R-:W-:Y:S01]  /*32b0*/  ISETP.GE.AND P0, PT, R33, R28, PT ;  /* 0x0000001c2100720c */ /* 0x002fe20003f06270 */
[----:B------:R-:W-:Y:S01]  /*32c0*/  IMAD R15, R12, -0x40, R15 ;  /* 0xffffffc00c0f7824 */ /* 0x000fe200078e020f */
[----:B------:R-:W-:Y:S01]  /*32d0*/  LOP3.LUT R11, R0, 0x3, RZ, 0xc0, !PT ;  /* 0x00000003000b7812 */ /* 0x000fe200078ec0ff */
[----:B------:R-:W-:Y:S01]  /*32e0*/  IMAD R12, R35, UR10, RZ ;  /* 0x0000000a230c7c24 */ /* 0x000fe2000f8e02ff */
[C---:B------:R-:W-:Y:S01]  /*32f0*/  ISETP.GE.OR P0, PT, R14.reuse, UR12, P0 ;  /* 0x0000000c0e007c0c */ /* 0x040fe20008706670 */
[----:B------:R-:W-:Y:S01]  /*3300*/  USHF.R.U32.HI UR6, URZ, 0x2, UR7 ;  /* 0x000000023f067899 */ /* 0x000fe20008011607 */
[----:B------:R-:W-:Y:S01]  /*3310*/  SHF.R.S32.HI R27, RZ, 0x1f, R26 ;  /* 0x0000001fff1b7819 */ /* 0x000fe2000001141a */
[----:B------:R-:W-:Y:S01]  /*3320*/  ULOP3.LUT UR4, UR4, UR8, URZ, 0x3c, !UPT ;  /* 0x0000000804047292 */ /* 0x000fe2000f8e3c3f */
[----:B------:R-:W-:Y:S01]  /*3330*/  IMAD R16, R11, -0x2, R28 ;  /* 0xfffffffe0b107824 */ /* 0x000fe200078e021c */
[----:B------:R-:W-:Y:S01]  /*3340*/  UIMAD UR5, UR6, -0xe, UR5 ;  /* 0xfffffff2060578a4 */ /* 0x000fe2000f8e0205 */
[C---:B------:R-:W-:Y:S01]  /*3350*/  IMAD R11, R7.reuse, UR11, R12 ;  /* 0x0000000b070b7c24 */ /* 0x040fe2000f8e020c */
[----:B------:R-:W-:Y:S01]  /*3360*/  IADD3 R34, -R14, UR12, R15 ;  /* 0x0000000c0e227c10 */ /* 0x000fe2000fffe10f */
[----:B------:R-:W-:Y:S01]  /*3370*/  IMAD.WIDE.U32 R12, R7, UR10, R26 ;  /* 0x0000000a070c7c25 */ /* 0x000fe2000f8e001a */
[----:B------:R-:W-:-:S03]  /*3380*/  @UP1 ULOP3.LUT UR4, UR4, 0x1, UR6, 0x78, !UPT ;  /* 0x0000000104041892 */ /* 0x000fc6000f8e7806 */
[----:B------:R-:W-:Y:S02]  /*3390*/  IMAD.MOV.U32 R25, RZ, RZ, RZ ;  /* 0x000000ffff197224 */ /* 0x000fe400078e00ff */
[----:B------:R-:W-:Y:S02]  /*33a0*/  IMAD.IADD R13, R13, 0x1, R11 ;  /* 0x000000010d0d7824 */ /* 0x000fe400078e020b */
[----:B------:R-:W-:-:S04]  /*33b0*/  IMAD.WIDE R24, R10, 0xc0, R24 ;  /* 0x000000c00a187825 */ /* 0x000fc800078e0218 */
[----:B------:R-:W-:Y:S02]  /*33c0*/  IMAD.IADD R33, R16, 0x1, -R33 ;  /* 0x0000000110217824 */ /* 0x000fe400078e0a21 */
[----:B------:R-:W-:Y:S01]  /*33d0*/  IMAD.MOV.U32 R32, RZ, RZ, -0x1 ;  /* 0xffffffffff207424 */ /* 0x000fe200078e00ff */
[----:B------:R-:W-:Y:S06]  /*33e0*/  @P0 BRA `(.L_x_38) ;  /* 0x0000004800040947 */ /* 0x000fec0003800000 */
[----:B------:R-:W0:Y:S01]  /*33f0*/  LDC.64 R30, c[0x0][0x5c8] ;  /* 0x00017200ff1e7b82 */ /* 0x000e220000000a00 */
[----:B------:R-:W-:Y:S01]  /*3400*/  ULDC.64 UR6, c[0x0][0x5c0] ;  /* 0x0001700000067ab9 */ /* 0x000fe20000000a00 */
[----:B------:R-:W-:Y:S01]  /*3410*/  BSSY B0, `(.L_x_38) ;  /* 0x000047e000007945 */ /* 0x000fe20003800000 */
[-C--:B0-----:R-:W-:Y:S01]  /*3420*/  IMAD R10, R25, R30.reuse, RZ ;  /* 0x0000001e190a7224 */ /* 0x081fe200078e02ff */
[----:B------:R-:W-:Y:S01]  /*3430*/  SHF.L.U64.HI R28, R30, 0x7, R31 ;  /* 0x000000071e1c7819 */ /* 0x000fe2000001021f */
[----:B------:R-:W-:-:S04]  /*3440*/  IMAD.WIDE.U32 R12, R24, R30, R12 ;  /* 0x0000001e180c7225 */ /* 0x000fc800078e000c */
[----:B------:R-:W-:Y:S01]  /*3450*/  IMAD R15, R24, R31, R10 ;  /* 0x0000001f180f7224 */ /* 0x000fe200078e020a */
[----:B------:R-:W-:Y:S01]  /*3460*/  IADD3 R16, P4, R12, UR6, RZ ;  /* 0x000000060c107c10 */ /* 0x000fe2000ff9e0ff */
[C---:B------:R-:W-:Y:S01]  /*3470*/  IMAD.SHL.U32 R11, R30.reuse, 0x80, RZ ;  /* 0x000000801e0b7824 */ /* 0x040fe200078e00ff */
[----:B------:R-:W-:Y:S01]  /*3480*/  LEA R10, P2, R30, R12, 0x3 ;  /* 0x0000000c1e0a7211 */ /* 0x000fe200078418ff */
[----:B------:R-:W-:-:S03]  /*3490*/  IMAD.IADD R15, R13, 0x1, R15 ;  /* 0x000000010d0f7824 */ /* 0x000fc600078e020f */
[----:B------:R-:W-:Y:S02]  /*34a0*/  IADD3 R12, P1, P0, R12, UR6, R11 ;  /* 0x000000060c0c7c10 */ /* 0x000fe4000f83e00b */
[----:B------:R-:W-:Y:S02]  /*34b0*/  IADD3.X R17, R15, UR7, RZ, P4, !PT ;  /* 0x000000070f117c10 */ /* 0x000fe4000a7fe4ff */
[----:B---3-5:R-:W-:Y:S02]  /*34c0*/  FSETP.NEU.AND P4, PT, R9, RZ, PT ;  /* 0x000000ff0900720b */ /* 0x028fe40003f8d000 */
[----:B------:R-:W-:Y:S02]  /*34d0*/  LEA.HI.X R29, R30, R15, R31, 0x3, P2 ;  /* 0x0000000f1e1d7211 */ /* 0x000fe400010f1c1f */
[C---:B------:R-:W-:Y:S02]  /*34e0*/  IADD3 R14, P2, R10.reuse, UR6, RZ ;  /* 0x000000060a0e7c10 */ /* 0x040fe4000ff5e0ff */
[----:B------:R-:W-:-:S02]  /*34f0*/  IADD3 R10, P5, P6, R10, UR6, R11 ;  /* 0x000000060a0a7c10 */ /* 0x000fc4000febe00b */
[--C-:B------:R-:W-:Y:S02]  /*3500*/  IADD3.X R13, R15, UR7, R28.reuse, P1, P0 ;  /* 0x000000070f0d7c10 */ /* 0x100fe40008fe041c */
[C---:B------:R-:W-:Y:S02]  /*3510*/  IADD3.X R15, R29.reuse, UR7, RZ, P2, !PT ;  /* 0x000000071d0f7c10 */ /* 0x040fe400097fe4ff */
[----:B------:R-:W-:Y:S01]  /*3520*/  IADD3.X R11, R29, UR7, R28, P5, P6 ;  /* 0x000000071d0b7c10 */ /* 0x000fe2000afec41c */
[----:B------:R-:W-:Y:S06]  /*3530*/  @!P4 BRA `(.L_x_39) ;  /* 0x00000034009cc947 */ /* 0x000fec0003800000 */
[----:B------:R-:W-:Y:S01]  /*3540*/  ULDC.64 UR6, c[0x0][0x5b8] ;  /* 0x00016e0000067ab9 */ /* 0x000fe20000000a00 */
[----:B------:R-:W-:Y:S01]  /*3550*/  ISETP.GE.AND P0, PT, R34, 0x1, PT ;  /* 0x000000012200780c */ /* 0x000fe20003f06270 */
[----:B------:R-:W-:Y:S01]  /*3560*/  IMAD R28, R35, UR6, RZ ;  /* 0x00000006231c7c24 */ /* 0x000fe2000f8e02ff */
[----:B------:R-:W-:Y:S01]  /*3570*/  ULDC.64 UR10, c[0x0][0x5a8] ;  /* 0x00016a00000a7ab9 */ /* 0x000fe20000000a00 */
[----:B------:R-:W-:Y:S01]  /*3580*/  IMAD.WIDE.U32 R26, R7, UR6, R26 ;  /* 0x00000006071a7c25 */ /* 0x000fe2000f8e001a */
[----:B------:R-:W-:Y:S01]  /*3590*/  ISETP.LT.OR P4, PT, R33, 0x1, !P0 ;  /* 0x000000012100780c */ /* 0x000fe20004781670 */
[----:B------:R-:W-:Y:S02]  /*35a0*/  BSSY B1, `(.L_x_40) ;  /* 0x000000c000017945 */ /* 0x000fe40003800000 */
[----:B------:R-:W-:Y:S01]  /*35b0*/  IMAD R7, R7, UR7, R28 ;  /* 0x0000000707077c24 */ /* 0x000fe2000f8e021c */
[----:B------:R-:W-:-:S03]  /*35c0*/  ULDC.64 UR6, c[0x0][0x5b0] ;  /* 0x00016c0000067ab9 */ /* 0x000fc60000000a00 */
[----:B------:R-:W-:Y:S02]  /*35d0*/  IMAD.IADD R27, R27, 0x1, R7 ;  /* 0x000000011b1b7824 */ /* 0x000fe400078e0207 */
[----:B------:R-:W-:Y:S02]  /*35e0*/  IMAD R7, R25, UR6, RZ ;  /* 0x0000000619077c24 */ /* 0x000fe4000f8e02ff */
[----:B------:R-:W-:-:S04]  /*35f0*/  IMAD.WIDE.U32 R28, R24, UR6, R26 ;  /* 0x00000006181c7c25 */ /* 0x000fc8000f8e001a */
[----:B------:R-:W-:Y:S01]  /*3600*/  IMAD R7, R24, UR7, R7 ;  /* 0x0000000718077c24 */ /* 0x000fe2000f8e0207 */
[----:B------:R-:W-:-:S04]  /*3610*/  IADD3 R28, P1, R28, UR10, RZ ;  /* 0x0000000a1c1c7c10 */ /* 0x000fc8000ff3e0ff */
[--C-:B------:R-:W-:Y:S02]  /*3620*/  IADD3.X R29, R29, UR11, R7.reuse, P1, !PT ;  /* 0x0000000b1d1d7c10 */ /* 0x100fe40008ffe407 */
[----:B------:R-:W-:Y:S01]  /*3630*/  PRMT R7, RZ, 0x7610, R7 ;  /* 0x00007610ff077816 */ /* 0x000fe20000000007 */
[----:B------:R-:W-:Y:S06]  /*3640*/  @P4 BRA `(.L_x_41) ;  /* 0x0000000000044947 */ /* 0x000fec0003800000 */
[----:B------:R0:W5:Y:S02]  /*3650*/  LDG.E.U8 R7, desc[UR16][R28.64] ;  /* 0x000000101c077981 */ /* 0x000164000c1e1100 */
.L_x_41:
[----:B------:R-:W-:Y:S05]  /*3660*/  BSYNC B1 ;  /* 0x0000000000017941 */ /* 0x000fea0003800000 */
.L_x_40:
[----:B-----5:R-:W-:Y:S01]  /*3670*/  LOP3.LUT R7, R7, 0xff, RZ, 0xc0, !PT ;  /* 0x000000ff07077812 */ /* 0x020fe200078ec0ff */
[----:B------:R-:W-:Y:S01]  /*3680*/  BSSY B1, `(.L_x_42) ;  /* 0x000000b000017945 */ /* 0x000fe20003800000 */
[----:B------:R-:W-:Y:S02]  /*3690*/  ISETP.LT.OR P2, PT, R33, 0x2, !P0 ;  /* 0x000000022100780c */ /* 0x000fe40004741670 */
[----:B------:R-:W-:-:S05]  /*36a0*/  F2FP.F16.E4M3.UNPACK_B R7, R7 ;  /* 0x00000007ff07723e */ /* 0x000fca00020006ff */
[----:B------:R-:W-:Y:S01]  /*36b0*/  HADD2.F32 R30, -RZ, R7.H0_H0 ;  /* 0x20000007ff1e7230 */ /* 0x000fe20000004100 */
[----:B------:R-:W-:-:S04]  /*36c0*/  PRMT R7, RZ, 0x7610, R7 ;  /* 0x00007610ff077816 */ /* 0x000fc80000000007 */
[----:B------:R-:W-:-:S04]  /*36d0*/  FMUL R30, R30, R9 ;  /* 0x000000091e1e7220 */ /* 0x000fc80000400000 */
[----:B--2---:R-:W-:-:S05]  /*36e0*/  FFMA R30, R147, R8, R30 ;  /* 0x00000008931e7223 */ /* 0x004fca000000001e */
[----:B------:R-:W-:-:S05]  /*36f0*/  F2FP.SATFINITE.E4M3.F32.PACK_AB_MERGE_C R31, RZ, R30, RZ ;  /* 0x0000001eff1f723e */ /* 0x000fca00048070ff */
[----:B------:R1:W-:Y:S01]  /*3700*/  @!P4 STG.E.U8 desc[UR16][R16.64], R31 ;  /* 0x0000001f1000c986 */ /* 0x0003e2000c101110 */
[----:B------:R-:W-:Y:S05]  /*3710*/  @P2 BRA `(.L_x_43) ;  /* 0x0000000000042947 */ /* 0x000fea0003800000 */
[----:B------:R2:W5:Y:S02]  /*3720*/  LDG.E.U8 R7, desc[UR16][R28.64+0x1] ;  /* 0x000001101c077981 */ /* 0x000564000c1e1100 */
.L_x_43:
[----:B------:R-:W-:Y:S05]  /*3730*/  BSYNC B1 ;  /* 0x0000000000017941 */ /* 0x000fea0003800000 */
.L_x_42:
[----:B-----5:R-:W-:Y:S01]  /*3740*/  LOP3.LUT R7, R7, 0xff, RZ, 0xc0, !PT ;  /* 0x000000ff07077812 */ /* 0x020fe200078ec0ff */
[----:B------:R-:W-:Y:S01]  /*3750*/  BSSY B1, `(.L_x_44) ;  /* 0x0000013000017945 */ /* 0x000fe20003800000 */
[----:B------:R-:W-:Y:S02]  /*3760*/  IADD3 R35, P1, R24, 0x8, RZ ;  /* 0x0000000818237810 */ /* 0x000fe40007f3e0ff */
[----:B------:R-:W-:-:S03]  /*3770*/  F2FP.F16.E4M3.UNPACK_B R7, R7 ;  /* 0x00000007ff07723e */ /* 0x000fc600020006ff */
[----:B-1----:R-:W-:Y:S01]  /*3780*/  IMAD.X R31, RZ, RZ, R25, P1 ;  /* 0x000000ffff1f7224 */ /* 0x002fe200008e0619 */
[----:B------:R-:W-:Y:S01]  /*3790*/  ISETP.GE.AND P1, PT, R34, 0x9, PT ;  /* 0x000000092200780c */ /* 0x000fe20003f26270 */
[----:B------:R-:W-:Y:S02]  /*37a0*/  HADD2.F32 R30, -RZ, R7.H0_H0 ;  /* 0x20000007ff1e7230 */ /* 0x000fe40000004100 */
[----:B------:R-:W-:Y:S01]  /*37b0*/  IMAD R36, R31, UR6, RZ ;  /* 0x000000061f247c24 */ /* 0x000fe2000f8e02ff */
[----:B------:R-:W-:Y:S02]  /*37c0*/  ISETP.LT.OR P5, PT, R33, 0x1, !P1 ;  /* 0x000000012100780c */ /* 0x000fe40004fa1670 */
[----:B------:R-:W-:Y:S01]  /*37d0*/  FMUL R7, R30, R9 ;  /* 0x000000091e077220 */ /* 0x000fe20000400000 */
[----:B------:R-:W-:-:S04]  /*37e0*/  IMAD.WIDE.U32 R30, R35, UR6, R26 ;  /* 0x00000006231e7c25 */ /* 0x000fc8000f8e001a */
[----:B------:R-:W-:Y:S01]  /*37f0*/  FFMA R7, R142, R8, R7 ;  /* 0x000000088e077223 */ /* 0x000fe20000000007 */
[----:B------:R-:W-:Y:S01]  /*3800*/  IMAD R35, R35, UR7, R36 ;  /* 0x0000000723237c24 */ /* 0x000fe2000f8e0224 */
[----:B------:R-:W-:-:S03]  /*3810*/  IADD3 R30, P4, R30, UR10, RZ ;  /* 0x0000000a1e1e7c10 */ /* 0x000fc6000ff9e0ff */
[----:B------:R-:W-:Y:S02]  /*3820*/  F2FP.SATFINITE.E4M3.F32.PACK_AB_MERGE_C R37, RZ, R7, RZ ;  /* 0x00000007ff25723e */ /* 0x000fe400048070ff */
[----:B------:R-:W-:Y:S02]  /*3830*/  IADD3.X R31, R31, UR11, R35, P4, !PT ;  /* 0x0000000b1f1f7c10 */ /* 0x000fe4000a7fe423 */
[----:B------:R-:W-:Y:S01]  /*3840*/  PRMT R7, RZ, 0x7610, R7 ;  /* 0x00007610ff077816 */ /* 0x000fe20000000007 */
[----:B------:R1:W-:Y:S01]  /*3850*/  @!P2 STG.E.U8 desc[UR16][R16.64+0x1], R37 ;  /* 0x000001251000a986 */ /* 0x0003e2000c101110 */
[----:B------:R-:W-:Y:S05]  /*3860*/  @P5 BRA `(.L_x_45) ;  /* 0x0000000000045947 */ /* 0x000fea0003800000 */
[----:B------:R3:W5:Y:S02]  /*3870*/  LDG.E.U8 R7, desc[UR16][R30.64] ;  /* 0x000000101e077981 */ /* 0x000764000c1e1100 */
.L_x_45:
[----:B------:R-:W-:Y:S05]  /*3880*/  BSYNC B1 ;  /* 0x0000000000017941 */ /* 0x000fea0003800000 */
.L_x_44:
[----:B-----5:R-:W-:Y:S01]  /*3890*/  LOP3.LUT R7, R7, 0xff, RZ, 0xc0, !PT ;  /* 0x000000ff07077812 */ /* 0x020fe200078ec0ff */
[----:B------:R-:W-:Y:S01]  /*38a0*/  BSSY B1, `(.L_x_46) ;  /* 0x000000b000017945 */ /* 0x000fe20003800000 */
[----:B------:R-:W-:Y:S02]  /*38b0*/  ISETP.LT.OR P2, PT, R33, 0x2, !P1 ;  /* 0x000000022100780c */ /* 0x000fe40004f41670 */
[----:B------:R-:W-:-:S05]  /*38c0*/  F2FP.F16.E4M3.UNPACK_B R7, R7 ;  /* 0x00000007ff07723e */ /* 0x000fca00020006ff */
[----:B------:R-:W-:Y:S01]  /*38d0*/  HADD2.F32 R36, -RZ, R7.H0_H0 ;  /* 0x20000007ff247230 */ /* 0x000fe20000004100 */
[----:B------:R-:W-:-:S04]  /*38e0*/  PRMT R7, RZ, 0x7610, R7 ;  /* 0x00007610ff077816 */ /* 0x000fc80000000007 */
[----:B------:R-:W-:-:S04]  /*38f0*/  FMUL R36, R36, R9 ;  /* 0x0000000924247220 */ /* 0x000fc80000400000 */
[----:B------:R-:W-:-:S05]  /*3900*/  FFMA R36, R145, R8, R36 ;  /* 0x0000000891247223 */ /* 0x000fca0000000024 */
[----:B------:R-:W-:-:S05]  /*3910*/  F2FP.SATFINITE.E4M3.F32.PACK_AB_MERGE_C R35, RZ, R36, RZ ;  /* 0x00000024ff23723e */ /* 0x000fca00048070ff */
[----:B------:R4:W-:Y:S01]  /*3920*/  @!P5 STG.E.U8 desc[UR16][R14.64], R35 ;  /* 0x000000230e00d986 */ /* 0x0009e2000c101110 */
[----:B------:R-:W-:Y:S05]  /*3930*/  @P2 BRA `(.L_x_47) ;  /* 0x0000000000042947 */ /* 0x000fea0003800000 */
[----:B------:R0:W5:Y:S02]  /*3940*/  LDG.E.U8 R7, desc[UR16][R30.64+0x1] ;  /* 0x000001101e077981 */ /* 0x000164000c1e1100 */
.L_x_47:
[----:B------:R-:W-:Y:S05]  /*3950*/  BSYNC B1 ;  /* 0x0000000000017941 */ /* 0x000fea0003800000 */
.L_x_46:
[----:B-----5:R-:W-:Y:S01]  /*3960*/  LOP3.LUT R7, R7, 0xff, RZ, 0xc0, !PT ;  /* 0x000000ff07077812 */ /* 0x020fe200078ec0ff */
[----:B------:R-:W-:Y:S01]  /*3970*/  BSSY B1, `(.L_x_48) ;  /* 0x000000b000017945 */ /* 0x000fe20003800000 */
[----:B------:R-:W-:Y:S02]  /*3980*/  ISETP.LT.OR P4, PT, R33, 0x9, !P0 ;  /* 0x000000092100780c */ /* 0x000fe40004781670 */
[----:B------:R-:W-:-:S05]  /*3990*/  F2FP.F16.E4M3.UNPACK_B R7, R7 ;  /* 0x00000007ff07723e */ /* 0x000fca00020006ff */
[----:B------:R-:W-:-:S05]  /*39a0*/  HADD2.F32 R36, -RZ, R7.H0_H0 ;  /* 0x20000007ff247230 */ /* 0x000fca0000004100 */
[----:B------:R-:W-:-:S04]  /*39b0*/  FMUL R7, R36, R9 ;  /* 0x0000000924077220 */ /* 0x000fc80000400000 */
[----:B------:R-:W-:-:S05]  /*39c0*/  FFMA R7, R140, R8, R7 ;  /* 0x000000088c077223 */ /* 0x000fca0000000007 */
[----:B----4-:R-:W-:Y:S02]  /*39d0*/  F2FP.SATFINITE.E4M3.F32.PACK_AB_MERGE_C R35, RZ, R7, RZ ;  /* 0x00000007ff23723e */ /* 0x010fe400048070ff */
[----:B------:R-:W-:-:S03]  /*39e0*/  PRMT R7, RZ, 0x7610, R7 ;  /* 0x00007610ff077816 */ /* 0x000fc60000000007 */
[----:B------:R4:W-:Y:S01]  /*39f0*/  @!P2 STG.E.U8 desc[UR16][R14.64+0x1], R35 ;  /* 0x000001230e00a986 */ /* 0x0009e2000c101110 */
[----:B------:R-:W-:Y:S05]  /*3a00*/  @P4 BRA `(.L_x_49) ;  /* 0x0000000000044947 */ /* 0x000fea0003800000 */
[----:B------:R0:W5:Y:S02]  /*3a10*/  LDG.E.U8 R7, desc[UR16][R28.64+0x8] ;  /* 0x000008101c077981 */ /* 0x000164000c1e1100 */
.L_x_49:
[----:B------:R-:W-:Y:S05]  /*3a20*/  BSYNC B1 ;  /* 0x0000000000017941 */ /* 0x000fea0003800000 */
.L_x_48:
        /* <DEDUP_REMOVED lines=8> */
[----:B----4-:R-:W-:-:S05]  /*3ab0*/  F2FP.SATFINITE.E4M3.F32.PACK_AB_MERGE_C R35, RZ, R36, RZ ;  /* 0x00000024ff23723e */ /* 0x010fca00048070ff */
[----:B------:R4:W-:Y:S01]  /*3ac0*/  @!P4 STG.E.U8 desc[UR16][R16.64+0x8], R35 ;  /* 0x000008231000c986 */ /* 0x0009e2000c101110 */
[----:B------:R-:W-:Y:S05]  /*3ad0*/  @P2 BRA `(.L_x_51) ;  /* 0x0000000000042947 */ /* 0x000fea0003800000 */
[----:B------:R0:W5:Y:S02]  /*3ae0*/  LDG.E.U8 R7, desc[UR16][R28.64+0x9] ;  /* 0x000009101c077981 */ /* 0x000164000c1e1100 */
.L_x_51:
[----:B------:R-:W-:Y:S05]  /*3af0*/  BSYNC B1 ;  /* 0x0000000000017941 */ /* 0x000fea0003800000 */
.L_x_50:
        /* <DEDUP_REMOVED lines=12> */
.L_x_53:
[----:B------:R-:W-:Y:S05]  /*3bc0*/  BSYNC B1 ;  /* 0x0000000000017941 */ /* 0x000fea0003800000 */
.L_x_52:
        /* <DEDUP_REMOVED lines=12> */
.L_x_55:
[----:B------:R-:W-:Y:S05]  /*3c90*/  BSYNC B1 ;  /* 0x0000000000017941 */ /* 0x000fea0003800000 */
.L_x_54:
        /* <DEDUP_REMOVED lines=12> */
.L_x_57:
[----:B------:R-:W-:Y:S05]  /*3d60*/  BSYNC B1 ;  /* 0x0000000000017941 */ /* 0x000fea0003800000 */
.L_x_56:
        /* <DEDUP_REMOVED lines=12> */
.L_x_59:
[----:B------:R-:W-:Y:S05]  /*3e30*/  BSYNC B1 ;  /* 0x0000000000017941 */ /* 0x000fea0003800000 */
.L_x_58:
        /* <DEDUP_REMOVED lines=12> */
.L_x_61:
[----:B------:R-:W-:Y:S05]  /*3f00*/  BSYNC B1 ;  /* 0x0000000000017941 */ /* 0x000fea0003800000 */
.L_x_60:
        /* <DEDUP_REMOVED lines=12> */
.L_x_63:
[----:B------:R-:W-:Y:S05]  /*3fd0*/  BSYNC B1 ;  /* 0x0000000000017941 */ /* 0x000fea0003800000 */
.L_x_62:
        /* <DEDUP_REMOVED lines=12> */
.L_x_65:
[----:B------:R-:W-:Y:S05]  /*40a0*/  BSYNC B1 ;  /* 0x0000000000017941 */ /* 0x000fea0003800000 */
.L_x_64:
        /* <DEDUP_REMOVED lines=12> */
.L_x_67:
[----:B------:R-:W-:Y:S05]  /*4170*/  BSYNC B1 ;  /* 0x0000000000017941 */ /* 0x000fea0003800000 */
.L_x_66:
        /* <DEDUP_REMOVED lines=12> */
.L_x_69:
[----:B------:R-:W-:Y:S05]  /*4240*/  BSYNC B1 ;  /* 0x0000000000017941 */ /* 0x000fea0003800000 */
.L_x_68:
        /* <DEDUP_REMOVED lines=12> */
.L_x_71:
[----:B------:R-:W-:Y:S05]  /*4310*/  BSYNC B1 ;  /* 0x0000000000017941 */ /* 0x000fea0003800000 */
.L_x_70:
        /* <DEDUP_REMOVED lines=12> */
.L_x_73:
[----:B------:R-:W-:Y:S05]  /*43e0*/  BSYNC B1 ;  /* 0x0000000000017941 */ /* 0x000fea0003800000 */
.L_x_72:
        /* <DEDUP_REMOVED lines=12> */
.L_x_75:
[----:B------:R-:W-:Y:S05]  /*44b0*/  BSYNC B1 ;  /* 0x0000000000017941 */ /* 0x000fea0003800000 */
.L_x_74:
        /* <DEDUP_REMOVED lines=12> */
.L_x_77:
[----:B------:R-:W-:Y:S05]  /*4580*/  BSYNC B1 ;  /* 0x0000000000017941 */ /* 0x000fea0003800000 */
.L_x_76:
        /* <DEDUP_REMOVED lines=12> */
.L_x_79:
[----:B------:R-:W-:Y:S05]  /*4650*/  BSYNC B1 ;  /* 0x0000000000017941 */ /* 0x000fea0003800000 */
.L_x_78:
        /* <DEDUP_REMOVED lines=12> */
.L_x_81:
[----:B------:R-:W-:Y:S05]  /*4720*/  BSYNC B1 ;  /* 0x0000000000017941 */ /* 0x000fea0003800000 */
.L_x_80:
        /* <DEDUP_REMOVED lines=12> */
.L_x_83:
[----:B------:R-:W-:Y:S05]  /*47f0*/  BSYNC B1 ;  /* 0x0000000000017941 */ /* 0x000fea0003800000 */
.L_x_82:
        /* <DEDUP_REMOVED lines=12> */
.L_x_85:
[----:B------:R-:W-:Y:S05]  /*48c0*/  BSYNC B1 ;  /* 0x0000000000017941 */ /* 0x000fea0003800000 */
.L_x_84:
        /* <DEDUP_REMOVED lines=12> */
.L_x_87:
[----:B------:R-:W-:Y:S05]  /*4990*/  BSYNC B1 ;  /* 0x0000000000017941 */ /* 0x000fea0003800000 */
.L_x_86:
        /* <DEDUP_REMOVED lines=12> */
.L_x_89:
[----:B------:R-:W-:Y:S05]  /*4a60*/  BSYNC B1 ;  /* 0x0000000000017941 */ /* 0x000fea0003800000 */
.L_x_88:
        /* <DEDUP_REMOVED lines=12> */
.L_x_91:
[----:B------:R-:W-:Y:S05]  /*4b30*/  BSYNC B1 ;  /* 0x0000000000017941 */ /* 0x000fea0003800000 */
.L_x_90:
        /* <DEDUP_REMOVED lines=12> */
.L_x_93:
[----:B------:R-:W-:Y:S05]  /*4c00*/  BSYNC B1 ;  /* 0x0000000000017941 */ /* 0x000fea0003800000 */
.L_x_92:
        /* <DEDUP_REMOVED lines=12> */
.L_x_95:
[----:B------:R-:W-:Y:S05]  /*4cd0*/  BSYNC B1 ;  /* 0x0000000000017941 */ /* 0x000fea0003800000 */
.L_x_94:
        /* <DEDUP_REMOVED lines=12> */
.L_x_97:
[----:B------:R-:W-:Y:S05]  /*4da0*/  BSYNC B1 ;  /* 0x0000000000017941 */ /* 0x000fea0003800000 */
.L_x_96:
        /* <DEDUP_REMOVED lines=12> */
.L_x_99:
[----:B------:R-:W-:Y:S05]  /*4e70*/  BSYNC B1 ;  /* 0x0000000000017941 */ /* 0x000fea0003800000 */
.L_x_98:
[----:B-----5:R-:W-:Y:S01]  /*4e80*/  LOP3.LUT R7, R7, 0xff, RZ, 0xc0, !PT ;  /* 0x000000ff07077812 */ /* 0x020fe200078ec0ff */
[----:B------:R-:W-:Y:S01]  /*4e90*/  BSSY B1, `(.L_x_100) ;  /* 0x000000b000017945 */ /* 0x000fe20003800000 */
[----:B------:R-:W-:Y:S02]  /*4ea0*/  ISETP.LT.OR P2, PT, R33, 0x39, !P1 ;  /* 0x000000392100780c */ /* 0x000fe40004f41670 */
[----:B------:R-:W-:-:S05]  /*4eb0*/  F2FP.F16.E4M3.UNPACK_B R7, R7 ;  /* 0x00000007ff07723e */ /* 0x000fca00020006ff */
[----:B0-2---:R-:W-:-:S05]  /*4ec0*/  HADD2.F32 R28, -RZ, R7.H0_H0 ;  /* 0x20000007ff1c7230 */ /* 0x005fca0000004100 */
[----:B------:R-:W-:-:S04]  /*4ed0*/  FMUL R7, R28, R9 ;  /* 0x000000091c077220 */ /* 0x000fc80000400000 */
[----:B------:R-:W-:-:S05]  /*4ee0*/  FFMA R7, R114, R8, R7 ;  /* 0x0000000872077223 */ /* 0x000fca0000000007 */
[----:B------:R-:W-:Y:S02]  /*4ef0*/  F2FP.SATFINITE.E4M3.F32.PACK_AB_MERGE_C R29, RZ, R7, RZ ;  /* 0x00000007ff1d723e */ /* 0x000fe400048070ff */
[----:B------:R-:W-:-:S03]  /*4f00*/  PRMT R7, RZ, 0x7610, R7 ;  /* 0x00007610ff077816 */ /* 0x000fc60000000007 */
[----:B------:R0:W-:Y:S01]  /*4f10*/  @!P0 STG.E.U8 desc[UR16][R16.64+0x39], R29 ;  /* 0x0000391d10008986 */ /* 0x0001e2000c101110 */
[----:B------:R-:W-:Y:S05]  /*4f20*/  @P2 BRA `(.L_x_101) ;  /* 0x0000000000042947 */ /* 0x000fea0003800000 */
[----:B------:R2:W5:Y:S02]  /*4f30*/  LDG.E.U8 R7, desc[UR16][R30.64+0x38] ;  /* 0x000038101e077981 */ /* 0x000564000c1e1100 */
.L_x_101:
[----:B------:R-:W-:Y:S05]  /*4f40*/  BSYNC B1 ;  /* 0x0000000000017941 */ /* 0x000fea0003800000 */
.L_x_100:
[----:B-----5:R-:W-:Y:S01]  /*4f50*/  LOP3.LUT R7, R7, 0xff, RZ, 0xc0, !PT ;  /* 0x000000ff07077812 */ /* 0x020fe200078ec0ff */
[----:B------:R-:W-:Y:S01]  /*4f60*/  BSSY B1, `(.L_x_102) ;  /* 0x000000b000017945 */ /* 0x000fe20003800000 */
[----:B------:R-:W-:Y:S02]  /*4f70*/  ISETP.LT.OR P1, PT, R33, 0x3a, !P1 ;  /* 0x0000003a2100780c */ /* 0x000fe40004f21670 */
[----:B------:R-:W-:-:S05]  /*4f80*/  F2FP.F16.E4M3.UNPACK_B R7, R7 ;  /* 0x00000007ff07723e */ /* 0x000fca00020006ff */
[----:B01--4-:R-:W-:Y:S01]  /*4f90*/  HADD2.F32 R16, -RZ, R7.H0_H0 ;  /* 0x20000007ff107230 */ /* 0x013fe20000004100 */
[----:B------:R-:W-:-:S04]  /*4fa0*/  PRMT R7, RZ, 0x7610, R7 ;  /* 0x00007610ff077816 */ /* 0x000fc80000000007 */
[----:B------:R-:W-:-:S04]  /*4fb0*/  FMUL R16, R16, R9 ;  /* 0x0000000910107220 */ /* 0x000fc80000400000 */
[----:B------:R-:W-:-:S05]  /*4fc0*/  FFMA R16, R117, R8, R16 ;  /* 0x0000000875107223 */ /* 0x000fca0000000010 */
[----:B------:R-:W-:-:S05]  /*4fd0*/  F2FP.SATFINITE.E4M3.F32.PACK_AB_MERGE_C R17, RZ, R16, RZ ;  /* 0x00000010ff11723e */ /* 0x000fca00048070ff */
[----:B------:R0:W-:Y:S01]  /*4fe0*/  @!P2 STG.E.U8 desc[UR16][R14.64+0x38], R17 ;  /* 0x000038110e00a986 */ /* 0x0001e2000c101110 */
[----:B------:R-:W-:Y:S05]  /*4ff0*/  @P1 BRA `(.L_x_103) ;  /* 0x0000000000041947 */ /* 0x000fea0003800000 */
[----:B------:R1:W5:Y:S02]  /*5000*/  LDG.E.U8 R7, desc[UR16][R30.64+0x39] ;  /* 0x000039101e077981 */ /* 0x000364000c1e1100 */
.L_x_103:
[----:B------:R-:W-:Y:S05]  /*5010*/  BSYNC B1 ;  /* 0x0000000000017941 */ /* 0x000fea0003800000 */
.L_x_102:
[----:B-----5:R-:W-:Y:S01]  /*5020*/  LOP3.LUT R7, R7, 0xff, RZ, 0xc0, !PT ;  /* 0x000000ff07077812 */ /* 0x020fe200078ec0ff */
[----:B------:R-:W-:Y:S01]  /*5030*/  BSSY B1, `(.L_x_104) ;  /* 0x0000013000017945 */ /* 0x000fe20003800000 */
[----:B------:R-:W-:Y:S02]  /*5040*/  IADD3 R29, P0, R24, 0x80, RZ ;  /* 0x00000080181d7810 */ /* 0x000fe40007f1e0ff */
[----:B------:R-:W-:-:S03]  /*5050*/  F2FP.F16.E4M3.UNPACK_B R7, R7 ;  /* 0x00000007ff07723e */ /* 0x000fc600020006ff */
[----:B0-----:R-:W-:Y:S01]  /*5060*/  IMAD.X R17, RZ, RZ, R25, P0 ;  /* 0x000000ffff117224 */ /* 0x001fe200000e0619 */
        /* <DEDUP_REMOVED lines=9> */
[----:B-123--:R-:W-:Y:S02]  /*5100*/  F2FP.SATFINITE.E4M3.F32.PACK_AB_MERGE_C R31, RZ, R7, RZ ;  /* 0x00000007ff1f723e */ /* 0x00efe400048070ff */
[----:B------:R-:W-:Y:S02]  /*5110*/  IADD3.X R17, R17, UR11, R29, P2, !PT ;  /* 0x0000000b11117c10 */ /* 0x000fe400097fe41d */
[----:B------:R-:W-:Y:S01]  /*5120*/  PRMT R7, RZ, 0x7610, R7 ;  /* 0x00007610ff077816 */ /* 0x000fe20000000007 */
[----:B------:R0:W-:Y:S01]  /*5130*/  @!P1 STG.E.U8 desc[UR16][R14.64+0x39], R31 ;  /* 0x0000391f0e009986 */ /* 0x0001e2000c101110 */
[----:B------:R-:W-:Y:S05]  /*5140*/  @P4 BRA `(.L_x_105) ;  /* 0x0000000000044947 */ /* 0x000fea0003800000 */
[----:B------:R1:W5:Y:S02]  /*5150*/  LDG.E.U8 R7, desc[UR16][R16.64] ;  /* 0x0000001010077981 */ /* 0x000364000c1e1100 */
.L_x_105:
[----:B------:R-:W-:Y:S05]  /*5160*/  BSYNC B1 ;  /* 0x0000000000017941 */ /* 0x000fea0003800000 */
.L_x_104:
[----:B-----5:R-:W-:Y:S01]  /*5170*/  LOP3.LUT R7, R7, 0xff, RZ, 0xc0, !PT ;  /* 0x000000ff07077812 */ /* 0x020fe200078ec0ff */
[----:B------:R-:W-:Y:S01]  /*5180*/  BSSY B1, `(.L_x_106) ;  /* 0x000000b000017945 */ /* 0x000fe20003800000 */
[----:B------:R-:W-:Y:S02]  /*5190*/  ISETP.LT.OR P2, PT, R33, 0x2, !P0 ;  /* 0x000000022100780c */ /* 0x000fe40004741670 */
[----:B------:R-:W-:-:S05]  /*51a0*/  F2FP.F16.E4M3.UNPACK_B R7, R7 ;  /* 0x00000007ff07723e */ /* 0x000fca00020006ff */
[----:B0-----:R-:W-:Y:S01]  /*51b0*/  HADD2.F32 R14, -RZ, R7.H0_H0 ;  /* 0x20000007ff0e7230 */ /* 0x001fe20000004100 */
[----:B------:R-:W-:-:S04]  /*51c0*/  PRMT R7, RZ, 0x7610, R7 ;  /* 0x00007610ff077816 */ /* 0x000fc80000000007 */
[----:B------:R-:W-:-:S04]  /*51d0*/  FMUL R14, R14, R9 ;  /* 0x000000090e0e7220 */ /* 0x000fc80000400000 */
[----:B------:R-:W-:-:S05]  /*51e0*/  FFMA R14, R115, R8, R14 ;  /* 0x00000008730e7223 */ /* 0x000fca000000000e */
[----:B------:R-:W-:-:S05]  /*51f0*/  F2FP.SATFINITE.E4M3.F32.PACK_AB_MERGE_C R15, RZ, R14, RZ ;  /* 0x0000000eff0f723e */ /* 0x000fca00048070ff */
[----:B------:R0:W-:Y:S01]  /*5200*/  @!P4 STG.E.U8 desc[UR16][R12.64], R15 ;  /* 0x0000000f0c00c986 */ /* 0x0001e2000c101110 */
[----:B------:R-:W-:Y:S05]  /*5210*/  @P2 BRA `(.L_x_107) ;  /* 0x0000000000042947 */ /* 0x000fea0003800000 */
[----:B------:R2:W5:Y:S02]  /*5220*/  LDG.E.U8 R7, desc[UR16][R16.64+0x1] ;  /* 0x0000011010077981 */ /* 0x000564000c1e1100 */
.L_x_107:
[----:B------:R-:W-:Y:S05]  /*5230*/  BSYNC B1 ;  /* 0x0000000000017941 */ /* 0x000fea0003800000 */
.L_x_106:
[----:B-----5:R-:W-:Y:S01]  /*5240*/  LOP3.LUT R7, R7, 0xff, RZ, 0xc0, !PT ;  /* 0x000000ff07077812 */ /* 0x020fe200078ec0ff */
[----:B------:R-:W-:Y:S01]  /*5250*/  BSSY B1, `(.L_x_108) ;  /* 0x0000013000017945 */ /* 0x000fe20003800000 */
[----:B0-----:R-:W-:Y:S02]  /*5260*/  IADD3 R15, P1, R24, 0x88, RZ ;  /* 0x00000088180f7810 */ /* 0x001fe40007f3e0ff */
[----:B------:R-:W-:-:S03]  /*5270*/  F2FP.F16.E4M3.UNPACK_B R7, R7 ;  /* 0x00000007ff07723e */ /* 0x000fc600020006ff */
[----:B------:R-:W-:Y:S01]  /*5280*/  IMAD.X R24, RZ, RZ, R25, P1 ;  /* 0x000000ffff187224 */ /* 0x000fe200008e0619 */
[----:B------:R-:W-:Y:S01]  /*5290*/  ISETP.GE.AND P1, PT, R34, 0x89, PT ;  /* 0x000000892200780c */ /* 0x000fe20003f26270 */
[----:B------:R-:W-:Y:S02]  /*52a0*/  HADD2.F32 R14, -RZ, R7.H0_H0 ;  /* 0x20000007ff0e7230 */ /* 0x000fe40000004100 */
[----:B------:R-:W-:Y:S01]  /*52b0*/  IMAD R24, R24, UR6, RZ ;  /* 0x0000000618187c24 */ /* 0x000fe2000f8e02ff */
[----:B------:R-:W-:Y:S01]  /*52c0*/  ISETP.LT.OR P5, PT, R33, 0x1, !P1 ;  /* 0x000000012100780c */ /* 0x000fe20004fa1670 */
[----:B------:R-:W-:-:S04]  /*52d0*/  IMAD.WIDE.U32 R26, R15, UR6, R26 ;  /* 0x000000060f1a7c25 */ /* 0x000fc8000f8e001a */
[----:B------:R-:W-:Y:S01]  /*52e0*/  FMUL R7, R14, R9 ;  /* 0x000000090e077220 */ /* 0x000fe20000400000 */
[----:B------:R-:W-:-:S03]  /*52f0*/  IMAD R15, R15, UR7, R24 ;  /* 0x000000070f0f7c24 */ /* 0x000fc6000f8e0218 */
[----:B------:R-:W-:Y:S01]  /*5300*/  FFMA R7, R110, R8, R7 ;  /* 0x000000086e077223 */ /* 0x000fe20000000007 */
[----:B------:R-:W-:-:S04]  /*5310*/  IADD3 R14, P4, R26, UR10, RZ ;  /* 0x0000000a1a0e7c10 */ /* 0x000fc8000ff9e0ff */
[----:B------:R-:W-:Y:S02]  /*5320*/  F2FP.SATFINITE.E4M3.F32.PACK_AB_MERGE_C R25, RZ, R7, RZ ;  /* 0x00000007ff19723e */ /* 0x000fe400048070ff */
[----:B------:R-:W-:Y:S02]  /*5330*/  IADD3.X R15, R27, UR11, R15, P4, !PT ;  /* 0x0000000b1b0f7c10 */ /* 0x000fe4000a7fe40f */
[----:B------:R-:W-:Y:S01]  /*5340*/  PRMT R7, RZ, 0x7610, R7 ;  /* 0x00007610ff077816 */ /* 0x000fe20000000007 */
[----:B------:R0:W-:Y:S01]  /*5350*/  @!P2 STG.E.U8 desc[UR16][R12.64+0x1], R25 ;  /* 0x000001190c00a986 */ /* 0x0001e2000c101110 */
[----:B------:R-:W-:Y:S05]  /*5360*/  @P5 BRA `(.L_x_109) ;  /* 0x0000000000045947 */ /* 0x000fea0003800000 */
[----:B------:R3:W5:Y:S02]  /*5370*/  LDG.E.U8 R7, desc[UR16][R14.64] ;  /* 0x000000100e077981 */ /* 0x000764000c1e1100 */
.L_x_109:
[----:B------:R-:W-:Y:S05]  /*5380*/  BSYNC B1 ;  /* 0x0000000000017941 */ /* 0x000fea0003800000 */
.L_x_108:
        /* <DEDUP_REMOVED lines=8> */
[----:B0-----:R-:W-:-:S05]  /*5410*/  F2FP.SATFINITE.E4M3.F32.PACK_AB_MERGE_C R25, RZ, R24, RZ ;  /* 0x00000018ff19723e */ /* 0x001fca00048070ff */
[----:B------:R0:W-:Y:S01]  /*5420*/  @!P5 STG.E.U8 desc[UR16][R10.64], R25 ;  /* 0x000000190a00d986 */ /* 0x0001e2000c101110 */
[----:B------:R-:W-:Y:S05]  /*5430*/  @P2 BRA `(.L_x_111) ;  /* 0x0000000000042947 */ /* 0x000fea0003800000 */
[----:B------:R4:W5:Y:S02]  /*5440*/  LDG.E.U8 R7, desc[UR16][R14.64+0x1] ;  /* 0x000001100e077981 */ /* 0x000964000c1e1100 */
.L_x_111:
[----:B------:R-:W-:Y:S05]  /*5450*/  BSYNC B1 ;  /* 0x0000000000017941 */ /* 0x000fea0003800000 */
.L_x_110:
[----:B-----5:R-:W-:Y:S01]  /*5460*/  LOP3.LUT R7, R7, 0xff, RZ, 0xc0, !PT ;  /* 0x000000ff07077812 */ /* 0x020fe200078ec0ff */
[----:B------:R-:W-:Y:S01]  /*5470*/  BSSY B1, `(.L_x_112) ;  /* 0x000000b000017945 */ /* 0x000fe20003800000 */
[----:B------:R-:W-:Y:S02]  /*5480*/  ISETP.LT.OR P4, PT, R33, 0x9, !P0 ;  /* 0x000000092100780c */ /* 0x000fe40004781670 */
[----:B------:R-:W-:-:S05]  /*5490*/  F2FP.F16.E4M3.UNPACK_B R7, R7 ;  /* 0x00000007ff07723e */ /* 0x000fca00020006ff */
[----:B------:R-:W-:-:S05]  /*54a0*/  HADD2.F32 R24, -RZ, R7.H0_H0 ;  /* 0x20000007ff187230 */ /* 0x000fca0000004100 */
[----:B------:R-:W-:-:S04]  /*54b0*/  FMUL R7, R24, R9 ;  /* 0x0000000918077220 */ /* 0x000fc80000400000 */
[----:B------:R-:W-:-:S05]  /*54c0*/  FFMA R7, R108, R8, R7 ;  /* 0x000000086c077223 */ /* 0x000fca0000000007 */
[----:B0-----:R-:W-:Y:S02]  /*54d0*/  F2FP.SATFINITE.E4M3.F32.PACK_AB_MERGE_C R25, RZ, R7, RZ ;  /* 0x00000007ff19723e */ /* 0x001fe400048070ff */
[----:B------:R-:W-:-:S03]  /*54e0*/  PRMT R7, RZ, 0x7610, R7 ;  /* 0x00007610ff077816 */ /* 0x000fc60000000007 */
[----:B------:R0:W-:Y:S01]  /*54f0*/  @!P2 STG.E.U8 desc[UR16][R10.64+0x1], R25 ;  /* 0x000001190a00a986 */ /* 0x0001e2000c101110 */
[----:B------:R-:W-:Y:S05]  /*5500*/  @P4 BRA `(.L_x_113) ;  /* 0x0000000000044947 */ /* 0x000fea0003800000 */
[----:B------:R0:W5:Y:S02]  /*5510*/  LDG.E.U8 R7, desc[UR16][R16.64+0x8] ;  /* 0x0000081010077981 */ /* 0x000164000c1e1100 */
.L_x_113:
[----:B------:R-:W-:Y:S05]  /*5520*/  BSYNC B1 ;  /* 0x0000000000017941 */ /* 0x000fea0003800000 */
.L_x_112:
        /* <DEDUP_REMOVED lines=12> */
.L_x_115:
[----:B------:R-:W-:Y:S05]  /*55f0*/  BSYNC B1 ;  /* 0x0000000000017941 */ /* 0x000fea0003800000 */
.L_x_114:
        /* <DEDUP_REMOVED lines=12> */
.L_x_117:
[----:B------:R-:W-:Y:S05]  /*56c0*/  BSYNC B1 ;  /* 0x0000000000017941 */ /* 0x000fea0003800000 */
.L_x_116:
        /* <DEDUP_REMOVED lines=12> */
.L_x_119:
[----:B------:R-:W-:Y:S05]  /*5790*/  BSYNC B1 ;  /* 0x0000000000017941 */ /* 0x000fea0003800000 */
.L_x_118:
        /* <DEDUP_REMOVED lines=12> */
.L_x_121:
[----:B------:R-:W-:Y:S05]  /*5860*/  BSYNC B1 ;  /* 0x0000000000017941 */ /* 0x000fea0003800000 */
.L_x_120:
        /* <DEDUP_REMOVED lines=12> */
.L_x_123:
[----:B------:R-:W-:Y:S05]  /*5930*/  BSYNC B1 ;  /* 0x0000000000017941 */ /* 0x000fea0003800000 */
.L_x_122:
        /* <DEDUP_REMOVED lines=12> */
.L_x_125:
[----:B------:R-:W-:Y:S05]  /*5a00*/  BSYNC B1 ;  /* 0x0000000000017941 */ /* 0x000fea0003800000 */
.L_x_124:
        /* <DEDUP_REMOVED lines=12> */
.L_x_127:
[----:B------:R-:W-:Y:S05]  /*5ad0*/  BSYNC B1 ;  /* 0x0000000000017941 */ /* 0x000fea0003800000 */
.L_x_126:
        /* <DEDUP_REMOVED lines=12> */
.L_x_129:
[----:B------:R-:W-:Y:S05]  /*5ba0*/  BSYNC B1 ;  /* 0x0000000000017941 */ /* 0x000fea0003800000 */
.L_x_128:
        /* <DEDUP_REMOVED lines=12> */
.L_x_131:
[----:B------:R-:W-:Y:S05]  /*5c70*/  BSYNC B1 ;  /* 0x0000000000017941 */ /* 0x000fea0003800000 */
.L_x_130:
        /* <DEDUP_REMOVED lines=12> */
.L_x_133:
[----:B------:R-:W-:Y:S05]  /*5d40*/  BSYNC B1 ;  /* 0x0000000000017941 */ /* 0x000fea0003800000 */
.L_x_132:
        /* <DEDUP_REMOVED lines=12> */
.L_x_135:
[----:B------:R-:W-:Y:S05]  /*5e10*/  BSYNC B1 ;  /* 0x0000000000017941 */ /* 0x000fea0003800000 */
.L_x_134:
        /* <DEDUP_REMOVED lines=12> */
.L_x_137:
[----:B------:R-:W-:Y:S05]  /*5ee0*/  BSYNC B1 ;  /* 0x0000000000017941 */ /* 0x000fea0003800000 */
.L_x_136:
        /* <DEDUP_REMOVED lines=12> */
.L_x_139:
[----:B------:R-:W-:Y:S05]  /*5fb0*/  BSYNC B1 ;  /* 0x0000000000017941 */ /* 0x000fea0003800000 */
.L_x_138:
        /* <DEDUP_REMOVED lines=12> */
.L_x_141:
[----:B------:R-:W-:Y:S05]  /*6080*/  BSYNC B1 ;  /* 0x0000000000017941 */ /* 0x000fea0003800000 */
.L_x_140:
        /* <DEDUP_REMOVED lines=12> */
.L_x_143:
[----:B------:R-:W-:Y:S05]  /*6150*/  BSYNC B1 ;  /* 0x0000000000017941 */ /* 0x000fea0003800000 */
.L_x_142:
        /* <DEDUP_REMOVED lines=12> */
.L_x_145:
[----:B------:R-:W-:Y:S05]  /*6220*/  BSYNC B1 ;  /* 0x0000000000017941 */ /* 0x000fea0003800000 */
.L_x_144:
        /* <DEDUP_REMOVED lines=12> */
.L_x_147:
[----:B------:R-:W-:Y:S05]  /*62f0*/  BSYNC B1 ;  /* 0x0000000000017941 */ /* 0x000fea0003800000 */
.L_x_146:
        /* <DEDUP_REMOVED lines=12> */
.L_x_149:
[----:B------:R-:W-:Y:S05]  /*63c0*/  BSYNC B1 ;  /* 0x0000000000017941 */ /* 0x000fea0003800000 */
.L_x_148:
        /* <DEDUP_REMOVED lines=12> */
.L_x_151:
[----:B------:R-:W-:Y:S05]  /*6490*/  BSYNC B1 ;  /* 0x0000000000017941 */ /* 0x000fea0003800000 */
.L_x_150:
        /* <DEDUP_REMOVED lines=12> */
.L_x_153:
[----:B------:R-:W-:Y:S05]  /*6560*/  BSYNC B1 ;  /* 0x0000000000017941 */ /* 0x000fea0003800000 */
.L_x_152:
        /* <DEDUP_REMOVED lines=12> */
.L_x_155:
[----:B------:R-:W-:Y:S05]  /*6630*/  BSYNC B1 ;  /* 0x0000000000017941 */ /* 0x000fea0003800000 */
.L_x_154:
        /* <DEDUP_REMOVED lines=12> */
.L_x_157:
[----:B------:R-:W-:Y:S05]  /*6700*/  BSYNC B1 ;  /* 0x0000000000017941 */ /* 0x000fea0003800000 */
.L_x_156:
        /* <DEDUP_REMOVED lines=12> */
.L_x_159:
[----:B------:R-:W-:Y:S05]  /*67d0*/  BSYNC B1 ;  /* 0x0000000000017941 */ /* 0x000fea0003800000 */
.L_x_158:
        /* <DEDUP_REMOVED lines=12> */
.L_x_161:
[----:B------:R-:W-:Y:S05]  /*68a0*/  BSYNC B1 ;  /* 0x0000000000017941 */ /* 0x000fea0003800000 */
.L_x_160:
        /* <DEDUP_REMOVED lines=12> */
.L_x_163:
[----:B------:R-:W-:Y:S05]  /*6970*/  BSYNC B1 ;  /* 0x0000000000017941 */ /* 0x000fea0003800000 */
.L_x_162:
[----:B-----5:R-:W-:Y:S01]  /*6980*/  LOP3.LUT R7, R7, 0xff, RZ, 0xc0, !PT ;  /* 0x000000ff07077812 */ /* 0x020fe200078ec0ff */
[----:B------:R-:W-:Y:S01]  /*6990*/  BSSY B1, `(.L_x_164) ;  /* 0x000000b000017945 */ /* 0x000fe20003800000 */
[----:B------:R-:W-:Y:S02]  /*69a0*/  ISETP.LT.OR P2, PT, R33, 0x39, !P1 ;  /* 0x000000392100780c */ /* 0x000fe40004f41670 */
[----:B------:R-:W-:-:S05]  /*69b0*/  F2FP.F16.E4M3.UNPACK_B R7, R7 ;  /* 0x00000007ff07723e */ /* 0x000fca00020006ff */
[----:B012---:R-:W-:-:S05]  /*69c0*/  HADD2.F32 R16, -RZ, R7.H0_H0 ;  /* 0x20000007ff107230 */ /* 0x007fca0000004100 */
[----:B------:R-:W-:-:S04]  /*69d0*/  FMUL R7, R16, R9 ;  /* 0x0000000910077220 */ /* 0x000fc80000400000 */
[----:B------:R-:W-:-:S05]  /*69e0*/  FFMA R7, R18, R8, R7 ;  /* 0x0000000812077223 */ /* 0x000fca0000000007 */
[----:B------:R-:W-:Y:S02]  /*69f0*/  F2FP.SATFINITE.E4M3.F32.PACK_AB_MERGE_C R17, RZ, R7, RZ ;  /* 0x00000007ff11723e */ /* 0x000fe400048070ff */
[----:B------:R-:W-:-:S03]  /*6a00*/  PRMT R7, RZ, 0x7610, R7 ;  /* 0x00007610ff077816 */ /* 0x000fc60000000007 */
[----:B------:R0:W-:Y:S01]  /*6a10*/  @!P0 STG.E.U8 desc[UR16][R12.64+0x39], R17 ;  /* 0x000039110c008986 */ /* 0x0001e2000c101110 */
[----:B------:R-:W-:Y:S05]  /*6a20*/  @P2 BRA `(.L_x_165) ;  /* 0x0000000000042947 */ /* 0x000fea0003800000 */
[----:B------:R1:W5:Y:S02]  /*6a30*/  LDG.E.U8 R7, desc[UR16][R14.64+0x38] ;  /* 0x000038100e077981 */ /* 0x000364000c1e1100 */
.L_x_165:
[----:B------:R-:W-:Y:S05]  /*6a40*/  BSYNC B1 ;  /* 0x0000000000017941 */ /* 0x000fea0003800000 */
.L_x_164:
        /* <DEDUP_REMOVED lines=12> */
.L_x_167:
[----:B------:R-:W-:Y:S05]  /*6b10*/  BSYNC B1 ;  /* 0x0000000000017941 */ /* 0x000fea0003800000 */
.L_x_166:
[----:B------:R-:W-:Y:S05]  /*6b20*/  @P1 BRA `(.L_x_168) ;  /* 0x0000001000301947 */ /* 0x000fea0003800000 */
[----:B-----5:R-:W-:-:S04]  /*6b30*/  LOP3.LUT R7, R7, 0xff, RZ, 0xc0, !PT ;  /* 0x000000ff07077812 */ /* 0x020fc800078ec0ff */
[----:B------:R-:W-:-:S05]  /*6b40*/  F2FP.F16.E4M3.UNPACK_B R7, R7 ;  /* 0x00000007ff07723e */ /* 0x000fca00020006ff */
[----:B------:R-:W-:-:S05]  /*6b50*/  HADD2.F32 R12, -RZ, R7.H0_H0 ;  /* 0x20000007ff0c7230 */ /* 0x000fca0000004100 */
[----:B------:R-:W-:-:S04]  /*6b60*/  FMUL R7, R12, R9 ;  /* 0x000000090c077220 */ /* 0x000fc80000400000 */
[----:B------:R-:W-:-:S05]  /*6b70*/  FFMA R7, R20, R8, R7 ;  /* 0x0000000814077223 */ /* 0x000fca0000000007 */
[----:B------:R-:W-:-:S05]  /*6b80*/  F2FP.SATFINITE.E4M3.F32.PACK_AB_MERGE_C R7, RZ, R7, RZ ;  /* 0x00000007ff07723e */ /* 0x000fca00048070ff */
[----:B------:R0:W-:Y:S01]  /*6b90*/  STG.E.U8 desc[UR16][R10.64+0x39], R7 ;  /* 0x000039070a007986 */ /* 0x0001e2000c101110 */
[----:B------:R-:W-:Y:S05]  /*6ba0*/  BRA `(.L_x_168) ;  /* 0x0000001000107947 */ /* 0x000fea0003800000 */
.L_x_39:
[C---:B------:R-:W-:Y:S01]  /*6bb0*/  ISETP.GE.AND P0, PT, R34.reuse, 0x1, PT ;  /* 0x000000012200780c */ /* 0x040fe20003f06270 */
[-C--:B--2---:R-:W-:Y:S01]  /*6bc0*/  FMUL R147, R147, R8.reuse ;  /* 0x0000000893937220 */ /* 0x084fe20000400000 */
[----:B------:R-:W-:Y:S01]  /*6bd0*/  ISETP.GE.AND P2, PT, R34, 0x9, PT ;  /* 0x000000092200780c */ /* 0x000fe20003f46270 */
[-C--:B------:R-:W-:Y:S01]  /*6be0*/  FMUL R142, R142, R8.reuse ;  /* 0x000000088e8e7220 */ /* 0x080fe20000400000 */
[----:B------:R-:W-:Y:S01]  /*6bf0*/  ISETP.LT.OR P1, PT, R33, 0x1, !P0 ;  /* 0x000000012100780c */ /* 0x000fe20004721670 */
[-C--:B------:R-:W-:Y:S01]  /*6c00*/  FMUL R145, R145, R8.reuse ;  /* 0x0000000891917220 */ /* 0x080fe20000400000 */
[----:B------:R-:W-:Y:S01]  /*6c10*/  F2FP.SATFINITE.E4M3.F32.PACK_AB_MERGE_C R147, RZ, R147, RZ ;  /* 0x00000093ff93723e */ /* 0x000fe200048070ff */
[-C--:B------:R-:W-:Y:S01]  /*6c20*/  FMUL R140, R140, R8.reuse ;  /* 0x000000088c8c7220 */ /* 0x080fe20000400000 */
[----:B------:R-:W-:Y:S01]  /*6c30*/  ISETP.LT.OR P4, PT, R33, 0x2, !P0 ;  /* 0x000000022100780c */ /* 0x000fe20004781670 */
[-C--:B------:R-:W-:Y:S01]  /*6c40*/  FMUL R143, R143, R8.reuse ;  /* 0x000000088f8f7220 */ /* 0x080fe20000400000 */
[C---:B------:R-:W-:Y:S01]  /*6c50*/  ISETP.LT.OR P5, PT, R33.reuse, 0x1, !P2 ;  /* 0x000000012100780c */ /* 0x040fe200057a1670 */
[-C--:B------:R-:W-:Y:S01]  /*6c60*/  FMUL R138, R138, R8.reuse ;  /* 0x000000088a8a7220 */ /* 0x080fe20000400000 */
[----:B------:R-:W-:Y:S01]  /*6c70*/  ISETP.LT.OR P6, PT, R33, 0x2, !P2 ;  /* 0x000000022100780c */ /* 0x000fe200057c1670 */
[----:B------:R-:W-:Y:S01]  /*6c80*/  FMUL R141, R141, R8 ;  /* 0x000000088d8d7220 */ /* 0x000fe20000400000 */
[----:B------:R-:W-:Y:S01]  /*6c90*/  F2FP.SATFINITE.E4M3.F32.PACK_AB_MERGE_C R7, RZ, R142, RZ ;  /* 0x0000008eff07723e */ /* 0x000fe200048070ff */
[-C--:B------:R-:W-:Y:S01]  /*6ca0*/  FMUL R136, R136, R8.reuse ;  /* 0x0000000888887220 */ /* 0x080fe20000400000 */
[----:B------:R-:W-:Y:S01]  /*6cb0*/  F2FP.SATFINITE.E4M3.F32.PACK_AB_MERGE_C R145, RZ, R145, RZ ;  /* 0x00000091ff91723e */ /* 0x000fe200048070ff */
[----:B------:R-:W-:Y:S01]  /*6cc0*/  @!P1 STG.E.U8 desc[UR16][R16.64], R147 ;  /* 0x0000009310009986 */ /* 0x000fe2000c101110 */
[----:B------:R-:W-:Y:S01]  /*6cd0*/  ISETP.LT.OR P1, PT, R33, 0x9, !P0 ;  /* 0x000000092100780c */ /* 0x000fe20004721670 */
[----:B------:R-:W-:Y:S01]  /*6ce0*/  FMUL R139, R139, R8 ;  /* 0x000000088b8b7220 */ /* 0x000fe20000400000 */
[----:B------:R-:W-:Y:S01]  /*6cf0*/  F2FP.SATFINITE.E4M3.F32.PACK_AB_MERGE_C R25, RZ, R140, RZ ;  /* 0x0000008cff19723e */ /* 0x000fe200048070ff */
[----:B------:R0:W-:Y:S01]  /*6d00*/  @!P4 STG.E.U8 desc[UR16][R16.64+0x1], R7 ;  /* 0x000001071000c986 */ /* 0x0001e2000c101110 */
[----:B------:R-:W-:Y:S01]  /*6d10*/  F2FP.SATFINITE.E4M3.F32.PACK_AB_MERGE_C R143, RZ, R143, RZ ;  /* 0x0000008fff8f723e */ /* 0x000fe200048070ff */
[-C--:B------:R-:W-:Y:S01]  /*6d20*/  FMUL R134, R134, R8.reuse ;  /* 0x0000000886867220 */ /* 0x080fe20000400000 */
[C---:B------:R-:W-:Y:S01]  /*6d30*/  ISETP.LT.OR P4, PT, R33.reuse, 0xa, !P0 ;  /* 0x0000000a2100780c */ /* 0x040fe20004781670 */
[----:B------:R-:W-:Y:S01]  /*6d40*/  @!P5 STG.E.U8 desc[UR16][R14.64], R145 ;  /* 0x000000910e00d986 */ /* 0x000fe2000c101110 */
[----:B------:R-:W-:Y:S01]  /*6d50*/  ISETP.LT.OR P5, PT, R33, 0x9, !P2 ;  /* 0x000000092100780c */ /* 0x000fe200057a1670 */
[-C--:B------:R-:W-:Y:S01]  /*6d60*/  FMUL R137, R137, R8.reuse ;  /* 0x0000000889897220 */ /* 0x080fe20000400000 */
[----:B------:R-:W-:Y:S01]  /*6d70*/  F2FP.SATFINITE.E4M3.F32.PACK_AB_MERGE_C R141, RZ, R141, RZ ;  /* 0x0000008dff8d723e */ /* 0x000fe200048070ff */
[----:B------:R1:W-:Y:S01]  /*6d80*/  @!P6 STG.E.U8 desc[UR16][R14.64+0x1], R25 ;  /* 0x000001190e00e986 */ /* 0x0003e2000c101110 */
[C---:B------:R-:W-:Y:S01]  /*6d90*/  ISETP.LT.OR P6, PT, R33.reuse, 0xa, !P2 ;  /* 0x0000000a2100780c */ /* 0x040fe200057c1670 */
[-C--:B------:R-:W-:Y:S01]  /*6da0*/  FMUL R132, R132, R8.reuse ;  /* 0x0000000884847220 */ /* 0x080fe20000400000 */
[----:B------:R-:W-:Y:S01]  /*6db0*/  F2FP.SATFINITE.E4M3.F32.PACK_AB_MERGE_C R139, RZ, R139, RZ ;  /* 0x0000008bff8b723e */ /* 0x000fe200048070ff */
[----:B------:R-:W-:Y:S01]  /*6dc0*/  @!P1 STG.E.U8 desc[UR16][R16.64+0x8], R143 ;  /* 0x0000088f10009986 */ /* 0x000fe2000c101110 */
[----:B------:R-:W-:Y:S01]  /*6dd0*/  ISETP.LT.OR P1, PT, R33, 0x11, !P0 ;  /* 0x000000112100780c */ /* 0x000fe20004721670 */
[----:B------:R-:W-:Y:S01]  /*6de0*/  FMUL R135, R135, R8 ;  /* 0x0000000887877220 */ /* 0x000fe20000400000 */
[----:B0-----:R-:W-:Y:S01]  /*6df0*/  F2FP.SATFINITE.E4M3.F32.PACK_AB_MERGE_C R7, RZ, R138, RZ ;  /* 0x0000008aff07723e */ /* 0x001fe200048070ff */
[-C--:B------:R-:W-:Y:S01]  /*6e00*/  FMUL R130, R130, R8.reuse ;  /* 0x0000000882827220 */ /* 0x080fe20000400000 */
[----:B------:R-:W-:Y:S01]  /*6e10*/  F2FP.SATFINITE.E4M3.F32.PACK_AB_MERGE_C R137, RZ, R137, RZ ;  /* 0x00000089ff89723e */ /* 0x000fe200048070ff */
[----:B------:R-:W-:Y:S01]  /*6e20*/  FMUL R133, R133, R8 ;  /* 0x0000000885857220 */ /* 0x000fe20000400000 */
[----:B------:R-:W-:Y:S01]  /*6e30*/  F2FP.SATFINITE.E4M3.F32.PACK_AB_MERGE_C R135, RZ, R135, RZ ;  /* 0x00000087ff87723e */ /* 0x000fe200048070ff */
[----:B------:R0:W-:Y:S01]  /*6e40*/  @!P4 STG.E.U8 desc[UR16][R16.64+0x9], R7 ;  /* 0x000009071000c986 */ /* 0x0001e2000c101110 */
[----:B-1----:R-:W-:Y:S01]  /*6e50*/  F2FP.SATFINITE.E4M3.F32.PACK_AB_MERGE_C R25, RZ, R136, RZ ;  /* 0x00000088ff19723e */ /* 0x002fe200048070ff */
        /* <DEDUP_REMOVED lines=15> */
[-C--:B------:R-:W-:Y:S01]  /*6f50*/  FMUL R127, R127, R8.reuse ;  /* 0x000000087f7f7220 */ /* 0x080fe20000400000 */
[----:B------:R-:W-:Y:S01]  /*6f60*/  FMUL R122, R122, R8 ;  /* 0x000000087a7a7220 */ /* 0x000fe20000400000 */
[----:B------:R-:W-:Y:S01]  /*6f70*/  F2FP.SATFINITE.E4M3.F32.PACK_AB_MERGE_C R129, RZ, R129, RZ ;  /* 0x00000081ff81723e */ /* 0x000fe200048070ff */
[----:B------:R0:W-:Y:S01]  /*6f80*/  @!P4 STG.E.U8 desc[UR16][R16.64+0x11], R7 ;  /* 0x000011071000c986 */ /* 0x0001e2000c101110 */
[----:B-1----:R-:W-:Y:S01]  /*6f90*/  F2FP.SATFINITE.E4M3.F32.PACK_AB_MERGE_C R25, RZ, R132, RZ ;  /* 0x00000084ff19723e */ /* 0x002fe200048070ff */
[-C--:B------:R-:W-:Y:S01]  /*6fa0*/  FMUL R125, R125, R8.reuse ;  /* 0x000000087d7d7220 */ /* 0x080fe20000400000 */
[C---:B------:R-:W-:Y:S01]  /*6fb0*/  ISETP.LT.OR P4, PT, R33.reuse, 0x1a, !P0 ;  /* 0x0000001a2100780c */ /* 0x040fe20004781670 */
[----:B------:R-:W-:Y:S01]  /*6fc0*/  @!P5 STG.E.U8 desc[UR16][R14.64+0x10], R137 ;  /* 0x000010890e00d986 */ /* 0x000fe2000c101110 */
[C---:B------:R-:W-:Y:S01]  /*6fd0*/  ISETP.LT.OR P5, PT, R33.reuse, 0x19, !P2 ;  /* 0x000000192100780c */ /* 0x040fe200057a1670 */
[-C--:B------:R-:W-:Y:S01]  /*6fe0*/  FMUL R120, R120, R8.reuse ;  /* 0x0000000878787220 */ /* 0x080fe20000400000 */
[----:B------:R-:W-:Y:S01]  /*6ff0*/  F2FP.SATFINITE.E4M3.F32.PACK_AB_MERGE_C R127, RZ, R127, RZ ;  /* 0x0000007fff7f723e */ /* 0x000fe200048070ff */
[----:B------:R1:W-:Y:S01]  /*7000*/  @!P6 STG.E.U8 desc[UR16][R14.64+0x11], R25 ;  /* 0x000011190e00e986 */ /* 0x0003e2000c101110 */
[----:B------:R-:W-:Y:S01]  /*7010*/  ISETP.LT.OR P6, PT, R33, 0x1a, !P2 ;  /* 0x0000001a2100780c */ /* 0x000fe200057c1670 */
        /* <DEDUP_REMOVED lines=8> */
[-C--:B------:R-:W-:Y:S01]  /*70a0*/  FMUL R116, R116, R8.reuse ;  /* 0x0000000874747220 */ /* 0x080fe20000400000 */
[----:B------:R-:W-:Y:S01]  /*70b0*/  FMUL R114, R114, R8 ;  /* 0x0000000872727220 */ /* 0x000fe20000400000 */
[----:B-1----:R-:W-:Y:S01]  /*70c0*/  F2FP.SATFINITE.E4M3.F32.PACK_AB_MERGE_C R25, RZ, R128, RZ ;  /* 0x00000080ff19723e */ /* 0x002fe200048070ff */
[----:B------:R0:W-:Y:S01]  /*70d0*/  @!P4 STG.E.U8 desc[UR16][R16.64+0x19], R7 ;  /* 0x000019071000c986 */ /* 0x0001e2000c101110 */
[----:B------:R-:W-:Y:S01]  /*70e0*/  ISETP.LT.OR P4, PT, R33, 0x22, !P0 ;  /* 0x000000222100780c */ /* 0x000fe20004781670 */
[-C--:B------:R-:W-:Y:S01]  /*70f0*/  FMUL R119, R119, R8.reuse ;  /* 0x0000000877777220 */ /* 0x080fe20000400000 */
[----:B------:R-:W-:Y:S01]  /*7100*/  F2FP.SATFINITE.E4M3.F32.PACK_AB_MERGE_C R121, RZ, R121, RZ ;  /* 0x00000079ff79723e */ /* 0x000fe200048070ff */
[----:B------:R-:W-:Y:S01]  /*7110*/  @!P5 STG.E.U8 desc[UR16][R14.64+0x18], R133 ;  /* 0x000018850e00d986 */ /* 0x000fe2000c101110 */
[----:B------:R-:W-:Y:S01]  /*7120*/  ISETP.LT.OR P5, PT, R33, 0x21, !P2 ;  /* 0x000000212100780c */ /* 0x000fe200057a1670 */
[----:B------:R-:W-:Y:S01]  /*7130*/  FMUL R117, R117, R8 ;  /* 0x0000000875757220 */ /* 0x000fe20000400000 */
[----:B------:R-:W-:Y:S01]  /*7140*/  F2FP.SATFINITE.E4M3.F32.PACK_AB_MERGE_C R27, RZ, R114, RZ ;  /* 0x00000072ff1b723e */ /* 0x000fe200048070ff */
[----:B------:R1:W-:Y:S01]  /*7150*/  @!P6 STG.E.U8 desc[UR16][R14.64+0x19], R25 ;  /* 0x000019190e00e986 */ /* 0x0003e2000c101110 */
[----:B------:R-:W-:Y:S01]  /*7160*/  ISETP.LT.OR P6, PT, R33, 0x22, !P2 ;  /* 0x000000222100780c */ /* 0x000fe200057c1670 */
[-C--:B------:R-:W-:Y:S01]  /*7170*/  FMUL R112, R112, R8.reuse ;  /* 0x0000000870707220 */ /* 0x080fe20000400000 */
[-C--:B------:R-:W-:Y:S01]  /*7180*/  FMUL R115, R115, R8.reuse ;  /* 0x0000000873737220 */ /* 0x080fe20000400000 */
        /* <DEDUP_REMOVED lines=39> */
[-C--:B------:R-:W-:Y:S01]  /*7400*/  FMUL R103, R103, R8.reuse ;  /* 0x0000000867677220 */ /* 0x080fe20000400000 */
[----:B------:R-:W-:Y:S01]  /*7410*/  @!P1 STG.E.U8 desc[UR16][R16.64+0x30], R123 ;  /* 0x0000307b10009986 */ /* 0x000fe2000c101110 */
[----:B------:R-:W-:Y:S01]  /*7420*/  ISETP.LT.OR P1, PT, R33, 0x39, !P0 ;  /* 0x000000392100780c */ /* 0x000fe20004721670 */
[-C--:B------:R-:W-:Y:S01]  /*7430*/  FMUL R101, R101, R8.reuse ;  /* 0x0000000865657220 */ /* 0x080fe20000400000 */
[----:B------:R-:W-:Y:S01]  /*7440*/  ISETP.LT.OR P0, PT, R33, 0x3a, !P0 ;  /* 0x0000003a2100780c */ /* 0x000fe20004701670 */
[----:B------:R-:W-:Y:S01]  /*7450*/  FMUL R96, R96, R8 ;  /* 0x0000000860607220 */ /* 0x000fe20000400000 */
[----:B0-----:R-:W-:Y:S01]  /*7460*/  F2FP.SATFINITE.E4M3.F32.PACK_AB_MERGE_C R7, RZ, R118, RZ ;  /* 0x00000076ff07723e */ /* 0x001fe200048070ff */
[-C--:B------:R-:W-:Y:S01]  /*7470*/  FMUL R94, R94, R8.reuse ;  /* 0x000000085e5e7220 */ /* 0x080fe20000400000 */
[----:B------:R-:W-:Y:S01]  /*7480*/  F2FP.SATFINITE.E4M3.F32.PACK_AB_MERGE_C R105, RZ, R105, RZ ;  /* 0x00000069ff69723e */ /* 0x000fe200048070ff */
[----:B------:R-:W-:Y:S01]  /*7490*/  FMUL R97, R97, R8 ;  /* 0x0000000861617220 */ /* 0x000fe20000400000 */
[----:B-1----:R-:W-:Y:S01]  /*74a0*/  F2FP.SATFINITE.E4M3.F32.PACK_AB_MERGE_C R25, RZ, R116, RZ ;  /* 0x00000074ff19723e */ /* 0x002fe200048070ff */
[----:B------:R0:W-:Y:S01]  /*74b0*/  @!P4 STG.E.U8 desc[UR16][R16.64+0x31], R7 ;  /* 0x000031071000c986 */ /* 0x0001e2000c101110 */
[----:B------:R-:W-:Y:S01]  /*74c0*/  ISETP.LT.OR P4, PT, R33, 0x39, !P2 ;  /* 0x000000392100780c */ /* 0x000fe20005781670 */
[-C--:B------:R-:W-:Y:S01]  /*74d0*/  FMUL R99, R99, R8.reuse ;  /* 0x0000000863637220 */ /* 0x080fe20000400000 */
[----:B------:R-:W-:Y:S01]  /*74e0*/  ISETP.LT.OR P2, PT, R33, 0x3a, !P2 ;  /* 0x0000003a2100780c */ /* 0x000fe20005741670 */
[----:B------:R-:W-:Y:S01]  /*74f0*/  @!P5 STG.E.U8 desc[UR16][R14.64+0x30], R121 ;  /* 0x000030790e00d986 */ /* 0x000fe2000c101110 */
[----:B------:R-:W-:Y:S01]  /*7500*/  F2FP.SATFINITE.E4M3.F32.PACK_AB_MERGE_C R103, RZ, R103, RZ ;  /* 0x00000067ff67723e */ /* 0x000fe200048070ff */
[-C--:B------:R-:W-:Y:S01]  /*7510*/  FMUL R92, R92, R8.reuse ;  /* 0x000000085c5c7220 */ /* 0x080fe20000400000 */
[----:B------:R-:W-:Y:S01]  /*7520*/  F2FP.SATFINITE.E4M3.F32.PACK_AB_MERGE_C R101, RZ, R101, RZ ;  /* 0x00000065ff65723e */ /* 0x000fe200048070ff */
[----:B------:R-:W-:Y:S01]  /*7530*/  @!P6 STG.E.U8 desc[UR16][R14.64+0x31], R25 ;  /* 0x000031190e00e986 */ /* 0x000fe2000c101110 */
[----:B------:R-:W-:Y:S01]  /*7540*/  F2FP.SATFINITE.E4M3.F32.PACK_AB_MERGE_C R97, RZ, R97, RZ ;  /* 0x00000061ff61723e */ /* 0x000fe200048070ff */
[-C--:B------:R-:W-:Y:S01]  /*7550*/  FMUL R88, R88, R8.reuse ;  /* 0x0000000858587220 */ /* 0x080fe20000400000 */
[-C--:B------:R-:W-:Y:S01]  /*7560*/  FMUL R95, R95, R8.reuse ;  /* 0x000000085f5f7220 */ /* 0x080fe20000400000 */
[----:B------:R-:W-:Y:S01]  /*7570*/  @!P0 STG.E.U8 desc[UR16][R16.64+0x39], R27 ;  /* 0x0000391b10008986 */ /* 0x000fe2000c101110 */
[----:B------:R-:W-:Y:S01]  /*7580*/  ISETP.GE.AND P0, PT, R34, 0x81, PT ;  /* 0x000000812200780c */ /* 0x000fe20003f06270 */
[----:B------:R-:W-:Y:S01]  /*7590*/  FMUL R93, R93, R8 ;  /* 0x000000085d5d7220 */ /* 0x000fe20000400000 */
[----:B0-----:R-:W-:Y:S01]  /*75a0*/  F2FP.SATFINITE.E4M3.F32.PACK_AB_MERGE_C R7, RZ, R112, RZ ;  /* 0x00000070ff07723e */ /* 0x001fe200048070ff */
[----:B------:R0:W-:Y:S01]  /*75b0*/  @!P1 STG.E.U8 desc[UR16][R16.64+0x38], R119 ;  /* 0x0000387710009986 */ /* 0x0001e2000c101110 */
[C---:B------:R-:W-:Y:S01]  /*75c0*/  ISETP.LT.OR P6, PT, R33.reuse, 0x1, !P0 ;  /* 0x000000012100780c */ /* 0x040fe200047c1670 */
[-C--:B------:R-:W-:Y:S01]  /*75d0*/  FMUL R90, R90, R8.reuse ;  /* 0x000000085a5a7220 */ /* 0x080fe20000400000 */
[----:B------:R-:W-:Y:S01]  /*75e0*/  ISETP.LT.OR P5, PT, R33, 0x2, !P0 ;  /* 0x000000022100780c */ /* 0x000fe200047a1670 */
[----:B------:R-:W-:Y:S01]  /*75f0*/  @!P4 STG.E.U8 desc[UR16][R14.64+0x38], R117 ;  /* 0x000038750e00c986 */ /* 0x000fe2000c101110 */
[----:B------:R-:W-:Y:S01]  /*7600*/  ISETP.GE.AND P1, PT, R34, 0x89, PT ;  /* 0x000000892200780c */ /* 0x000fe20003f26270 */
[-C--:B------:R-:W-:Y:S01]  /*7610*/  FMUL R23, R23, R8.reuse ;  /* 0x0000000817177220 */ /* 0x080fe20000400000 */
[----:B------:R-:W-:Y:S01]  /*7620*/  F2FP.SATFINITE.E4M3.F32.PACK_AB_MERGE_C R99, RZ, R99, RZ ;  /* 0x00000063ff63723e */ /* 0x000fe200048070ff */
[----:B------:R1:W-:Y:S01]  /*7630*/  @!P2 STG.E.U8 desc[UR16][R14.64+0x39], R7 ;  /* 0x000039070e00a986 */ /* 0x0003e2000c101110 */
[----:B------:R-:W-:Y:S01]  /*7640*/  ISETP.LT.OR P4, PT, R33, 0x1, !P1 ;  /* 0x000000012100780c */ /* 0x000fe20004f81670 */
[-C--:B------:R-:W-:Y:S01]  /*7650*/  FMUL R91, R91, R8.reuse ;  /* 0x000000085b5b7220 */ /* 0x080fe20000400000 */
[----:B------:R-:W-:Y:S01]  /*7660*/  ISETP.LT.OR P2, PT, R33, 0xa, !P0 ;  /* 0x0000000a2100780c */ /* 0x000fe20004741670 */
[----:B------:R-:W-:Y:S01]  /*7670*/  FMUL R89, R89, R8 ;  /* 0x0000000859597220 */ /* 0x000fe20000400000 */
[----:B0-----:R-:W-:Y:S01]  /*7680*/  F2FP.SATFINITE.E4M3.F32.PACK_AB_MERGE_C R17, RZ, R110, RZ ;  /* 0x0000006eff11723e */ /* 0x001fe200048070ff */
[----:B------:R-:W-:Y:S01]  /*7690*/  @!P6 STG.E.U8 desc[UR16][R12.64], R115 ;  /* 0x000000730c00e986 */ /* 0x000fe2000c101110 */
[C---:B------:R-:W-:Y:S01]  /*76a0*/  ISETP.LT.OR P6, PT, R33.reuse, 0x2, !P1 ;  /* 0x000000022100780c */ /* 0x040fe20004fc1670 */
[-C--:B------:R-:W-:Y:S01]  /*76b0*/  FMUL R22, R22, R8.reuse ;  /* 0x0000000816167220 */ /* 0x080fe20000400000 */
[----:B------:R-:W-:Y:S01]  /*76c0*/  F2FP.SATFINITE.E4M3.F32.PACK_AB_MERGE_C R95, RZ, R95, RZ ;  /* 0x0000005fff5f723e */ /* 0x000fe200048070ff */
[----:B------:R-:W-:Y:S01]  /*76d0*/  @!P5 STG.E.U8 desc[UR16][R12.64+0x1], R17 ;  /* 0x000001110c00d986 */ /* 0x000fe2000c101110 */
[----:B------:R-:W-:Y:S01]  /*76e0*/  ISETP.LT.OR P5, PT, R33, 0x9, !P0 ;  /* 0x000000092100780c */ /* 0x000fe200047a1670 */
[----:B------:R-:W-:Y:S01]  /*76f0*/  FMUL R19, R19, R8 ;  /* 0x0000000813137220 */ /* 0x000fe20000400000 */
[----:B-1----:R-:W-:Y:S01]  /*7700*/  F2FP.SATFINITE.E4M3.F32.PACK_AB_MERGE_C R7, RZ, R108, RZ ;  /* 0x0000006cff07723e */ /* 0x002fe200048070ff */
[----:B------:R-:W-:Y:S01]  /*7710*/  @!P4 STG.E.U8 desc[UR16][R10.64], R113 ;  /* 0x000000710a00c986 */ /* 0x000fe2000c101110 */
[----:B------:R-:W-:Y:S01]  /*7720*/  F2FP.SATFINITE.E4M3.F32.PACK_AB_MERGE_C R15, RZ, R106, RZ ;  /* 0x0000006aff0f723e */ /* 0x000fe200048070ff */
[-C--:B------:R-:W-:Y:S01]  /*7730*/  FMUL R18, R18, R8.reuse ;  /* 0x0000000812127220 */ /* 0x080fe20000400000 */
[----:B------:R-:W-:Y:S01]  /*7740*/  ISETP.LT.OR P4, PT, R33, 0x9, !P1 ;  /* 0x000000092100780c */ /* 0x000fe20004f81670 */
[-C--:B------:R-:W-:Y:S01]  /*7750*/  FMUL R21, R21, R8.reuse ;  /* 0x0000000815157220 */ /* 0x080fe20000400000 */
[----:B------:R-:W-:Y:S01]  /*7760*/  F2FP.SATFINITE.E4M3.F32.PACK_AB_MERGE_C R93, RZ, R93, RZ ;  /* 0x0000005dff5d723e */ /* 0x000fe200048070ff */
[----:B------:R0:W-:Y:S01]  /*7770*/  @!P6 STG.E.U8 desc[UR16][R10.64+0x1], R7 ;  /* 0x000001070a00e986 */ /* 0x0001e2000c101110 */
[C---:B------:R-:W-:Y:S01]  /*7780*/  ISETP.LT.OR P6, PT, R33.reuse, 0xa, !P1 ;  /* 0x0000000a2100780c */ /* 0x040fe20004fc1670 */
[----:B------:R-:W-:Y:S01]  /*7790*/  FMUL R20, R20, R8 ;  /* 0x0000000814147220 */ /* 0x000fe20000400000 */
[----:B------:R-:W-:Y:S01]  /*77a0*/  F2FP.SATFINITE.E4M3.F32.PACK_AB_MERGE_C R23, RZ, R23, RZ ;  /* 0x00000017ff17723e */ /* 0x000fe200048070ff */
[----:B------:R1:W-:Y:S01]  /*77b0*/  @!P2 STG.E.U8 desc[UR16][R12.64+0x9], R15 ;  /* 0x0000090f0c00a986 */ /* 0x0003e2000c101110 */
[----:B------:R-:W-:-:S02]  /*77c0*/  ISETP.LT.OR P2, PT, R33, 0x12, !P0 ;  /* 0x000000122100780c */ /* 0x000fc40004741670 */
[----:B------:R-:W-:Y:S01]  /*77d0*/  F2FP.SATFINITE.E4M3.F32.PACK_AB_MERGE_C R91, RZ, R91, RZ ;  /* 0x0000005bff5b723e */ /* 0x000fe200048070ff */
[----:B------:R-:W-:Y:S01]  /*77e0*/  @!P5 STG.E.U8 desc[UR16][R12.64+0x8], R109 ;  /* 0x0000086d0c00d986 */ /* 0x000fe2000c101110 */
[C---:B------:R-:W-:Y:S02]  /*77f0*/  ISETP.LT.OR P5, PT, R33.reuse, 0x11, !P0 ;  /* 0x000000112100780c */ /* 0x040fe400047a1670 */
[----:B------:R-:W-:Y:S01]  /*7800*/  F2FP.SATFINITE.E4M3.F32.PACK_AB_MERGE_C R89, RZ, R89, RZ ;  /* 0x00000059ff59723e */ /* 0x000fe200048070ff */
[----:B------:R-:W-:Y:S01]  /*7810*/  @!P4 STG.E.U8 desc[UR16][R10.64+0x8], R111 ;  /* 0x0000086f0a00c986 */ /* 0x000fe2000c101110 */
[----:B0-----:R-:W-:Y:S02]  /*7820*/  F2FP.SATFINITE.E4M3.F32.PACK_AB_MERGE_C R7, RZ, R104, RZ ;  /* 0x00000068ff07723e */ /* 0x001fe400048070ff */
[C---:B------:R-:W-:Y:S02]  /*7830*/  ISETP.LT.OR P4, PT, R33.reuse, 0x11, !P1 ;  /* 0x000000112100780c */ /* 0x040fe40004f81670 */
[----:B-1----:R-:W-:Y:S01]  /*7840*/  F2FP.SATFINITE.E4M3.F32.PACK_AB_MERGE_C R15, RZ, R100, RZ ;  /* 0x00000064ff0f723e */ /* 0x002fe200048070ff */
[----:B------:R0:W-:Y:S01]  /*7850*/  @!P6 STG.E.U8 desc[UR16][R10.64+0x9], R7 ;  /* 0x000009070a00e986 */ /* 0x0001e2000c101110 */
[----:B------:R-:W-:-:S02]  /*7860*/  ISETP.LT.OR P6, PT, R33, 0x12, !P1 ;  /* 0x000000122100780c */ /* 0x000fc40004fc1670 */
[----:B------:R-:W-:Y:S01]  /*7870*/  F2FP.SATFINITE.E4M3.F32.PACK_AB_MERGE_C R19, RZ, R19, RZ ;  /* 0x00000013ff13723e */ /* 0x000fe200048070ff */
[----:B------:R1:W-:Y:S01]  /*7880*/  @!P2 STG.E.U8 desc[UR16][R12.64+0x11], R15 ;  /* 0x0000110f0c00a986 */ /* 0x0003e2000c101110 */
[C---:B------:R-:W-:Y:S02]  /*7890*/  ISETP.LT.OR P2, PT, R33.reuse, 0x1a, !P0 ;  /* 0x0000001a2100780c */ /* 0x040fe40004741670 */
[----:B------:R-:W-:Y:S01]  /*78a0*/  F2FP.SATFINITE.E4M3.F32.PACK_AB_MERGE_C R21, RZ, R21, RZ ;  /* 0x00000015ff15723e */ /* 0x000fe200048070ff */
[----:B------:R-:W-:Y:S01]  /*78b0*/  @!P5 STG.E.U8 desc[UR16][R12.64+0x10], R107 ;  /* 0x0000106b0c00d986 */ /* 0x000fe2000c101110 */
[----:B------:R-:W-:Y:S02]  /*78c0*/  ISETP.LT.OR P5, PT, R33, 0x19, !P0 ;  /* 0x000000192100780c */ /* 0x000fe400047a1670 */
[----:B------:R-:W-:Y:S01]  /*78d0*/  F2FP.SATFINITE.E4M3.F32.PACK_AB_MERGE_C R17, RZ, R20, RZ ;  /* 0x00000014ff11723e */ /* 0x000fe200048070ff */
[----:B------:R-:W-:Y:S01]  /*78e0*/  @!P4 STG.E.U8 desc[UR16][R10.64+0x10], R105 ;  /* 0x000010690a00c986 */ /* 0x000fe2000c101110 */
[----:B0-----:R-:W-:-:S02]  /*78f0*/  F2FP.SATFINITE.E4M3.F32.PACK_AB_MERGE_C R7, RZ, R102, RZ ;  /* 0x00000066ff07723e */ /* 0x001fc400048070ff */
[C---:B------:R-:W-:Y:S02]  /*7900*/  ISETP.LT.OR P4, PT, R33.reuse, 0x19, !P1 ;  /* 0x000000192100780c */ /* 0x040fe40004f81670 */
[----:B-1----:R-:W-:Y:S01]  /*7910*/  F2FP.SATFINITE.E4M3.F32.PACK_AB_MERGE_C R15, RZ, R98, RZ ;  /* 0x00000062ff0f723e */ /* 0x002fe200048070ff */
[----:B------:R0:W-:Y:S01]  /*7920*/  @!P6 STG.E.U8 desc[UR16][R10.64+0x11], R7 ;  /* 0x000011070a00e986 */ /* 0x0001e2000c101110 */
[----:B------:R-:W-:-:S03]  /*7930*/  ISETP.LT.OR P6, PT, R33, 0x1a, !P1 ;  /* 0x0000001a2100780c */ /* 0x000fc60004fc1670 */
[----:B------:R1:W-:Y:S01]  /*7940*/  @!P2 STG.E.U8 desc[UR16][R12.64+0x19], R15 ;  /* 0x0000190f0c00a986 */ /* 0x0003e2000c101110 */
[----:B------:R-:W-:-:S03]  /*7950*/  ISETP.LT.OR P2, PT, R33, 0x22, !P0 ;  /* 0x000000222100780c */ /* 0x000fc60004741670 */
[----:B------:R-:W-:Y:S01]  /*7960*/  @!P5 STG.E.U8 desc[UR16][R12.64+0x18], R103 ;  /* 0x000018670c00d986 */ /* 0x000fe2000c101110 */
[C---:B------:R-:W-:Y:S02]  /*7970*/  ISETP.LT.OR P5, PT, R33.reuse, 0x21, !P0 ;  /* 0x000000212100780c */ /* 0x040fe400047a1670 */
[----:B0-----:R-:W-:Y:S01]  /*7980*/  F2FP.SATFINITE.E4M3.F32.PACK_AB_MERGE_C R7, RZ, R96, RZ ;  /* 0x00000060ff07723e */ /* 0x001fe200048070ff */
[----:B------:R-:W-:Y:S01]  /*7990*/  @!P4 STG.E.U8 desc[UR16][R10.64+0x18], R101 ;  /* 0x000018650a00c986 */ /* 0x000fe2000c101110 */
        /* <DEDUP_REMOVED lines=25> */
[C---:B------:R-:W-:Y:S02]  /*7b30*/  ISETP.LT.OR P2, PT, R33.reuse, 0x39, !P0 ;  /* 0x000000392100780c */ /* 0x040fe40004741670 */
[C---:B------:R-:W-:Y:S01]  /*7b40*/  ISETP.LT.OR P0, PT, R33.reuse, 0x3a, !P0 ;  /* 0x0000003a2100780c */ /* 0x040fe20004701670 */
[----:B------:R1:W-:Y:S01]  /*7b50*/  @!P5 STG.E.U8 desc[UR16][R12.64+0x30], R91 ;  /* 0x0000305b0c00d986 */ /* 0x0003e2000c101110 */
[C---:B------:R-:W-:Y:S02]  /*7b60*/  ISETP.LT.OR P5, PT, R33.reuse, 0x39, !P1 ;  /* 0x000000392100780c */ /* 0x040fe40004fa1670 */
[----:B------:R-:W-:Y:S01]  /*7b70*/  ISETP.LT.OR P1, PT, R33, 0x3a, !P1 ;  /* 0x0000003a2100780c */ /* 0x000fe20004f21670 */
[----:B------:R1:W-:Y:S01]  /*7b80*/  @!P4 STG.E.U8 desc[UR16][R10.64+0x30], R89 ;  /* 0x000030590a00c986 */ /* 0x0003e2000c101110 */
[----:B0-----:R-:W-:-:S05]  /*7b90*/  F2FP.SATFINITE.E4M3.F32.PACK_AB_MERGE_C R7, RZ, R22, RZ ;  /* 0x00000016ff07723e */ /* 0x001fca00048070ff */
[----:B------:R1:W-:Y:S04]  /*7ba0*/  @!P6 STG.E.U8 desc[UR16][R10.64+0x31], R7 ;  /* 0x000031070a00e986 */ /* 0x0003e8000c101110 */
[----:B------:R1:W-:Y:S04]  /*7bb0*/  @!P2 STG.E.U8 desc[UR16][R12.64+0x38], R19 ;  /* 0x000038130c00a986 */ /* 0x0003e8000c101110 */
[----:B------:R1:W-:Y:S04]  /*7bc0*/  @!P0 STG.E.U8 desc[UR16][R12.64+0x39], R15 ;  /* 0x0000390f0c008986 */ /* 0x0003e8000c101110 */
[----:B------:R1:W-:Y:S04]  /*7bd0*/  @!P5 STG.E.U8 desc[UR16][R10.64+0x38], R21 ;  /* 0x000038150a00d986 */ /* 0x0003e8000c101110 */
[----:B------:R1:W-:Y:S02]  /*7be0*/  @!P1 STG.E.U8 desc[UR16][R10.64+0x39], R17 ;  /* 0x000039110a009986 */ /* 0x0003e4000c101110 */
.L_x_168:
[----:B------:R-:W-:Y:S05]  /*7bf0*/  BSYNC B0 ;  /* 0x0000000000007941 */ /* 0x000fea0003800000 */
.L_x_38:
[----:B------:R-:W-:Y:S01]  /*7c00*/  ULDC UR6, c[0x0][0xc] ;  /* 0x0000030000067ab9 */ /* 0x000fe20000000800 */
[----:B------:R-:W-:Y:S01]  /*7c10*/  ULDC UR7, c[0x0][0x10] ;  /* 0x0000040000077ab9 */ /* 0x000fe20000000800 */
[----:B01---5:R-:W0:Y:S01]  /*7c20*/  LDC R7, c[0x0][0x14] ;  /* 0x00000500ff077b82 */ /* 0x023e220000000800 */
[----:B------:R-:W-:Y:S01]  /*7c30*/  UIMAD.WIDE.U32 UR6, UR6, UR7, URZ ;  /* 0x00000007060672a5 */ /* 0x000fe2000f8e003f */
[----:B------:R-:W-:Y:S01]  /*7c40*/  PRMT R10, RZ, 0x7610, R10 ;  /* 0x00007610ff0a7816 */ /* 0x000fe2000000000a */
[----:B------:R-:W-:-:S04]  /*7c50*/  IMAD.MOV.U32 R11, RZ, RZ, -0x1 ;  /* 0xffffffffff0b7424 */ /* 0x000fc800078e00ff */
[----:B0-----:R-:W-:-:S04]  /*7c60*/  IMAD.WIDE.U32 R2, R7, UR6, R2 ;  /* 0x0000000607027c25 */ /* 0x001fc8000f8e0002 */
[----:B------:R-:W-:Y:S01]  /*7c70*/  IMAD R7, R7, UR7, RZ ;  /* 0x0000000707077c24 */ /* 0x000fe2000f8e02ff */
[----:B------:R-:W-:Y:S02]  /*7c80*/  ULDC.64 UR6, c[0x0][0x650] ;  /* 0x0001940000067ab9 */ /* 0x000fe40000000a00 */
[----:B------:R-:W-:Y:S01]  /*7c90*/  ISETP.GE.U32.AND P0, PT, R2, UR6, PT ;  /* 0x0000000602007c0c */ /* 0x000fe2000bf06070 */
[----:B------:R-:W-:Y:S02]  /*7ca0*/  IMAD.IADD R3, R3, 0x1, R7 ;  /* 0x0000000103037824 */ /* 0x000fe400078e0207 */
[----:B------:R-:W-:-:S03]  /*7cb0*/  IMAD.MOV.U32 R7, RZ, RZ, -0x1 ;  /* 0xffffffffff077424 */ /* 0x000fc600078e00ff */
[----:B------:R-:W-:-:S13]  /*7cc0*/  ISETP.GE.U32.AND.EX P0, PT, R3, UR7, PT, P0 ;  /* 0x0000000703007c0c */ /* 0x000fda000bf06100 */
[----:B------:R-:W-:Y:S05]  /*7cd0*/  @P0 BRA `(.L_x_169) ;  /* 0x0000000400600947 */ /* 0x000fea0003800000 */
[----:B------:R-:W0:Y:S01]  /*7ce0*/  S2R R22, SR_CTAID.X ;  /* 0x0000000000167919 */ /* 0x000e220000002500 */
[----:B------:R-:W1:Y:S01]  /*7cf0*/  LDC.64 R16, c[0x0][0x628] ;  /* 0x00018a00ff107b82 */ /* 0x000e620000000a00 */
[----:B------:R-:W-:Y:S01]  /*7d00*/  ULDC UR6, c[0x0][0x150] ;  /* 0x0000540000067ab9 */ /* 0x000fe20000000800 */
[----:B--234-:R-:W-:Y:S01]  /*7d10*/  IMAD.MOV.U32 R14, RZ, RZ, R2 ;  /* 0x000000ffff0e7224 */ /* 0x01cfe200078e0002 */
[----:B------:R-:W2:Y:S01]  /*7d20*/  S2R R24, SR_CTAID.Y ;  /* 0x0000000000187919 */ /* 0x000ea20000002600 */
[----:B------:R-:W-:-:S04]  /*7d30*/  IMAD.MOV.U32 R15, RZ, RZ, R3 ;  /* 0x000000ffff0f7224 */ /* 0x000fc800078e0003 */
[----:B------:R-:W3:Y:S08]  /*7d40*/  LDC R25, c[0x0][0x144] ;  /* 0x00005100ff197b82 */ /* 0x000ef00000000800 */
[----:B------:R-:W4:Y:S08]  /*7d50*/  LDC R18, c[0x0][0x630] ;  /* 0x00018c00ff127b82 */ /* 0x000f300000000800 */
[----:B------:R-:W2:Y:S01]  /*7d60*/  LDC.64 R20, c[0x0][0x620] ;  /* 0x00018800ff147b82 */ /* 0x000ea20000000a00 */
[----:B-1----:R-:W-:-:S04]  /*7d70*/  ISETP.NE.U32.AND P0, PT, R16, RZ, PT ;  /* 0x000000ff1000720c */ /* 0x002fc80003f05070 */
[----:B------:R-:W-:Y:S02]  /*7d80*/  ISETP.NE.AND.EX P0, PT, R17, RZ, PT, P0 ;  /* 0x000000ff1100720c */ /* 0x000fe40003f05300 */
[----:B0-----:R-:W-:-:S05]  /*7d90*/  I2FP.F32.U32 R7, R22 ;  /* 0x0000001600077245 */ /* 0x001fca0000201000 */
[----:B------:R-:W-:-:S04]  /*7da0*/  FMUL R7, R7, UR6 ;  /* 0x0000000607077c20 */ /* 0x000fc80008400000 */
[----:B------:R0:W1:Y:S02]  /*7db0*/  F2I.U32.TRUNC.NTZ R23, R7 ;  /* 0x0000000700177305 */ /* 0x000064000020f000 */
[----:B---34-:R-:W-:Y:S05]  /*7dc0*/  @!P0 BRA `(.L_x_170) ;  /* 0x0000000000288947 */ /* 0x018fea0003800000 */
[----:B0-----:R-:W0:Y:S02]  /*7dd0*/  LDC R7, c[0x0][0x634] ;  /* 0x00018d00ff077b82 */ /* 0x001e240000000800 */
        /* <DEDUP_REMOVED lines=9> */
.L_x_170:
[-CC-:B------:R-:W-:Y:S01]  /*7e70*/  SHF.R.U64 R19, R14, R18.reuse, R15.reuse ;  /* 0x000000120e137219 */ /* 0x180fe2000000120f */
[----:B------:R-:W3:Y:S01]  /*7e80*/  LDC.64 R30, c[0x0][0x640] ;  /* 0x00019000ff1e7b82 */ /* 0x000ee20000000a00 */
[----:B0-----:R-:W-:Y:S01]  /*7e90*/  SHF.R.U32.HI R7, RZ, R18, R15 ;  /* 0x00000012ff077219 */ /* 0x001fe2000001160f */
[----:B-1----:R-:W-:Y:S01]  /*7ea0*/  IMAD.MOV R23, RZ, RZ, -R23 ;  /* 0x000000ffff177224 */ /* 0x002fe200078e0a17 */
[----:B------:R-:W-:Y:S01]  /*7eb0*/  IADD3 R13, P0, RZ, -R19, RZ ;  /* 0x80000013ff0d7210 */ /* 0x000fe20007f1e0ff */
[----:B------:R-:W-:Y:S02]  /*7ec0*/  ULDC UR6, c[0x0][0x154] ;  /* 0x0000550000067ab9 */ /* 0x000fe40000000800 */
[----:B------:R-:W-:Y:S02]  /*7ed0*/  IMAD R25, R25, R23, R22 ;  /* 0x0000001719197224 */ /* 0x000fe400078e0216 */
[----:B------:R-:W0:Y:S01]  /*7ee0*/  LDC R14, c[0x0][0x618] ;  /* 0x00018600ff0e7b82 */ /* 0x000e220000000800 */
[----:B------:R-:W-:-:S02]  /*7ef0*/  IMAD.X R7, RZ, RZ, ~R7, P0 ;  /* 0x000000ffff077224 */ /* 0x000fc400000e0e07 */
[----:B--2---:R-:W-:-:S04]  /*7f00*/  IMAD.WIDE.U32 R10, R13, R20, R2 ;  /* 0x000000140d0a7225 */ /* 0x004fc800078e0002 */
[----:B------:R-:W-:Y:S01]  /*7f10*/  IMAD R12, R7, R20, RZ ;  /* 0x00000014070c7224 */ /* 0x000fe200078e02ff */
[----:B------:R-:W1:Y:S03]  /*7f20*/  LDC R26, c[0x0][0x608] ;  /* 0x00018200ff1a7b82 */ /* 0x000e660000000800 */
[----:B------:R-:W-:Y:S02]  /*7f30*/  IMAD R7, R13, R21, R12 ;  /* 0x000000150d077224 */ /* 0x000fe400078e020c */
[----:B------:R-:W-:Y:S02]  /*7f40*/  IMAD.MOV.U32 R13, RZ, RZ, 0x1 ;  /* 0x00000001ff0d7424 */ /* 0x000fe400078e00ff */
[----:B------:R-:W-:Y:S01]  /*7f50*/  IMAD.IADD R7, R11, 0x1, R7 ;  /* 0x000000010b077824 */ /* 0x000fe200078e0207 */
[----:B------:R-:W2:Y:S01]  /*7f60*/  LDC R28, c[0x0][0x658] ;  /* 0x00019600ff1c7b82 */ /* 0x000ea20000000800 */
[----:B------:R-:W-:-:S02]  /*7f70*/  I2FP.F32.U32 R11, R24 ;  /* 0x00000018000b7245 */ /* 0x000fc40000201000 */
[----:B---3--:R-:W-:-:S03]  /*7f80*/  ISETP.NE.U32.AND P0, PT, R30, RZ, PT ;  /* 0x000000ff1e00720c */ /* 0x008fc60003f05070 */
[----:B------:R-:W-:Y:S01]  /*7f90*/  FMUL R12, R11, UR6 ;  /* 0x000000060b0c7c20 */ /* 0x000fe20008400000 */
[----:B------:R-:W-:Y:S01]  /*7fa0*/  ISETP.NE.AND.EX P0, PT, R31, RZ, PT, P0 ;  /* 0x000000ff1f00720c */ /* 0x000fe20003f05300 */
[----:B------:R-:W3:Y:S01]  /*7fb0*/  LDC R23, c[0x0][0x148] ;  /* 0x00005200ff177b82 */ /* 0x000ee20000000800 */
[-CC-:B0-----:R-:W-:Y:S01]  /*7fc0*/  SHF.R.U64 R18, R10, R14.reuse, R7.reuse ;  /* 0x0000000e0a127219 */ /* 0x181fe20000001207 */
[----:B------:R0:W4:Y:S01]  /*7fd0*/  F2I.U32.TRUNC.NTZ R20, R12 ;  /* 0x0000000c00147305 */ /* 0x000122000020f000 */
[----:B------:R-:W-:Y:S01]  /*7fe0*/  SHF.R.U32.HI R7, RZ, R14, R7 ;  /* 0x0000000eff077219 */ /* 0x000fe20000011607 */
[----:B------:R-:W-:-:S04]  /*7ff0*/  IMAD.MOV.U32 R11, RZ, RZ, -0x1 ;  /* 0xffffffffff0b7424 */ /* 0x000fc800078e00ff */
[----:B------:R-:W0:Y:S01]  /*8000*/  LDC R22, c[0x0][0x600] ;  /* 0x00018000ff167b82 */ /* 0x000e220000000800 */
[-CC-:B-1----:R-:W-:Y:S02]  /*8010*/  SHF.R.U64 R16, R18, R26.reuse, R7.reuse ;  /* 0x0000001a12107219 */ /* 0x182fe40000001207 */
[----:B------:R-:W-:-:S05]  /*8020*/  SHF.R.U32.HI R7, RZ, R26, R7 ;  /* 0x0000001aff077219 */ /* 0x000fca0000011607 */
[----:B------:R-:W1:Y:S01]  /*8030*/  LDC R29, c[0x0][0x648] ;  /* 0x00019200ff1d7b82 */ /* 0x000e620000000800 */
[-C--:B--2---:R-:W-:Y:S02]  /*8040*/  SHF.L.U32 R10, R11, R28.reuse, RZ ;  /* 0x0000001c0b0a7219 */ /* 0x084fe400000006ff */
[-CC-:B------:R-:W-:Y:S02]  /*8050*/  SHF.R.U64 R21, R16, R28.reuse, R7.reuse ;  /* 0x0000001c10157219 */ /* 0x180fe40000001207 */
[----:B------:R-:W-:Y:S02]  /*8060*/  SHF.R.U32.HI R11, RZ, R28, R7 ;  /* 0x0000001cff0b7219 */ /* 0x000fe40000011607 */
[----:B------:R-:W-:Y:S01]  /*8070*/  LOP3.LUT R27, RZ, R10, RZ, 0x33, !PT ;  /* 0x0000000aff1b7212 */ /* 0x000fe200078e33ff */
[----:B------:R-:W2:Y:S01]  /*8080*/  LDC R33, c[0x0][0x638] ;  /* 0x00018e00ff217b82 */ /* 0x000ea20000000800 */
[----:B------:R-:W-:Y:S01]  /*8090*/  SHF.L.U32 R28, R13, R28, RZ ;  /* 0x0000001c0d1c7219 */ /* 0x000fe200000006ff */
[----:B------:R-:W-:-:S06]  /*80a0*/  IMAD.MOV.U32 R10, RZ, RZ, R21 ;  /* 0x000000ffff0a7224 */ /* 0x000fcc00078e0015 */
[----:B------:R-:W0:Y:S01]  /*80b0*/  LDC R34, c[0x0][0x610] ;  /* 0x00018400ff227b82 */ /* 0x000e220000000800 */
[----:B----4-:R-:W-:Y:S05]  /*80c0*/  @!P0 BRA `(.L_x_171) ;  /* 0x0000000000288947 */ /* 0x010fea0003800000 */
[----:B------:R-:W4:Y:S02]  /*80d0*/  LDC R10, c[0x0][0x64c] ;  /* 0x00019300ff0a7b82 */ /* 0x000f240000000800 */
[----:B----4-:R-:W-:-:S05]  /*80e0*/  IADD3 R7, P0, R21, R10, RZ ;  /* 0x0000000a15077210 */ /* 0x010fca0007f1e0ff */
[----:B------:R-:W-:-:S04]  /*80f0*/  IMAD.X R17, RZ, RZ, R11, P0 ;  /* 0x000000ffff117224 */ /* 0x000fc800000e060b */
[----:B------:R-:W-:-:S04]  /*8100*/  IMAD.WIDE.U32 R10, R17, R30, RZ ;  /* 0x0000001e110a7225 */ /* 0x000fc800078e00ff */
[----:B0-----:R-:W-:-:S04]  /*8110*/  IMAD.WIDE.U32 R12, P0, R7, R31, R10 ;  /* 0x0000001f070c7225 */ /* 0x001fc8000780000a */
[----:B------:R-:W-:-:S04]  /*8120*/  IMAD.WIDE.U32 R10, R7, R30, RZ ;  /* 0x0000001e070a7225 */ /* 0x000fc800078e00ff */
[----:B------:R-:W-:Y:S01]  /*8130*/  IMAD.X R15, RZ, RZ, RZ, P0 ;  /* 0x000000ffff0f7224 */ /* 0x000fe200000e06ff */
[----:B------:R-:W-:Y:S01]  /*8140*/  IADD3 RZ, P0, R11, R12, RZ ;  /* 0x0000000c0bff7210 */ /* 0x000fe20007f1e0ff */
[----:B------:R-:W-:-:S04]  /*8150*/  IMAD.MOV.U32 R14, RZ, RZ, R13 ;  /* 0x000000ffff0e7224 */ /* 0x000fc800078e000d */
[----:B------:R-:W-:-:S08]  /*8160*/  IMAD.WIDE.U32.X R10, R17, R31, R14, P0 ;  /* 0x0000001f110a7225 */ /* 0x000fd000000e040e */
.L_x_171:
[----:B-1----:R-:W-:Y:S01]  /*8170*/  SHF.R.U64 R7, R10, R29, R11 ;  /* 0x0000001d0a077219 */ /* 0x002fe2000000120b */
[----:B0-----:R-:W-:Y:S01]  /*8180*/  VIADD R11, R22, 0xffffffff ;  /* 0xffffffff160b7836 */ /* 0x001fe20000000000 */
[----:B------:R-:W-:Y:S01]  /*8190*/  LOP3.LUT R32, R16, R27, RZ, 0xc0, !PT ;  /* 0x0000001b10207212 */ /* 0x000fe200078ec0ff */
[----:B------:R-:W-:Y:S02]  /*81a0*/  IMAD.MOV R20, RZ, RZ, -R20 ;  /* 0x000000ffff147224 */ /* 0x000fe400078e0a14 */
[----:B------:R-:W-:Y:S01]  /*81b0*/  IMAD.MOV R10, RZ, RZ, -R7 ;  /* 0x000000ffff0a7224 */ /* 0x000fe200078e0a07 */
[----:B------:R-:W-:Y:S01]  /*81c0*/  LOP3.LUT R18, R18, R11, RZ, 0xc0, !PT ;  /* 0x0000000b12127212 */ /* 0x000fe200078ec0ff */
[----:B------:R-:W-:Y:S02]  /*81d0*/  IMAD R32, R28, R7, R32 ;  /* 0x000000071c207224 */ /* 0x000fe400078e0220 */
[----:B---3--:R-:W-:Y:S02]  /*81e0*/  @P3 IMAD R25, R23, R20, R24 ;  /* 0x0000001417193224 */ /* 0x008fe400078e0218 */
[----:B--2---:R-:W-:-:S02]  /*81f0*/  IMAD R7, R10, R33, R21 ;  /* 0x000000210a077224 */ /* 0x004fc400078e0215 */
[----:B------:R-:W-:Y:S02]  /*8200*/  IMAD R32, R32, R34, R25 ;  /* 0x0000002220207224 */ /* 0x000fe400078e0219 */
[----:B------:R-:W-:Y:S02]  /*8210*/  IMAD R7, R7, R22, R18 ;  /* 0x0000001607077224 */ /* 0x000fe400078e0212 */
[----:B------:R-:W-:-:S03]  /*8220*/  IMAD.MOV.U32 R10, RZ, RZ, 0x1 ;  /* 0x00000001ff0a7424 */ /* 0x000fc600078e00ff */
[----:B------:R-:W-:Y:S02]  /*8230*/  SEL R11, R7, R32, !P3 ;  /* 0x00000020070b7207 */ /* 0x000fe40005800000 */
[----:B------:R-:W-:Y:S01]  /*8240*/  SEL R32, R32, R7, !P3 ;  /* 0x0000000720207207 */ /* 0x000fe20005800000 */
[----:B------:R-:W-:-:S07]  /*8250*/  IMAD.MOV.U32 R7, RZ, RZ, R19 ;  /* 0x000000ffff077224 */ /* 0x000fce00078e0013 */
.L_x_169:
[----:B------:R-:W-:Y:S01]  /*8260*/  LOP3.LUT P0, RZ, R10, 0xff, RZ, 0xc0, !PT ;  /* 0x000000ff0aff7812 */ /* 0x000fe2000780c0ff */
[----:B------:R-:W-:-:S12]  /*8270*/  IMAD.MOV.U32 R10, RZ, RZ, R32 ;  /* 0x000000ffff0a7224 */ /* 0x000fd800078e0020 */
[----:B------:R-:W-:Y:S05]  /*8280*/  @P0 BRA `(.L_x_172) ;  /* 0xffffff90002c0947 */ /* 0x000fea000383ffff */
[----:B------:R-:W-:Y:S05]  /*8290*/  EXIT ;  /* 0x000000000000794d */ /* 0x000fea0003800000 */
.L_x_8:
[----:B-1----:R-:W-:Y:S01]  /*82a0*/  ULDC.64 UR4, c[0x0][0x650] ;  /* 0x0001940000047ab9 */ /* 0x002fe20000000a00 */
        /* <DEDUP_REMOVED lines=25> */
.L_x_174:
[----:B------:R-:W0:Y:S01]  /*8440*/  LDC.64 R28, c[0x0][0x640] ;  /* 0x00019000ff1c7b82 */ /* 0x000e220000000a00 */
[-CC-:B------:R-:W-:Y:S01]  /*8450*/  SHF.R.U64 R21, R16, R6.reuse, R17.reuse ;  /* 0x0000000610157219 */ /* 0x180fe20000001211 */
[----:B------:R-:W-:Y:S01]  /*8460*/  IMAD.MOV.U32 R31, RZ, RZ, 0x1 ;  /* 0x00000001ff1f7424 */ /* 0x000fe200078e00ff */
[----:B------:R-:W-:Y:S02]  /*8470*/  SHF.R.U32.HI R5, RZ, R6, R17 ;  /* 0x00000006ff057219 */ /* 0x000fe40000011611 */
        /* <DEDUP_REMOVED lines=9> */
[----:B0-----:R-:W-:Y:S01]  /*8510*/  ISETP.NE.U32.AND P0, PT, R28, RZ, PT ;  /* 0x000000ff1c00720c */ /* 0x001fe20003f05070 */
[----:B------:R-:W-:-:S03]  /*8520*/  IMAD.MOV.U32 R11, RZ, RZ, -0x1 ;  /* 0xffffffffff0b7424 */ /* 0x000fc600078e00ff */
[----:B------:R-:W-:Y:S02]  /*8530*/  ISETP.NE.AND.EX P0, PT, R29, RZ, PT, P0 ;  /* 0x000000ff1d00720c */ /* 0x000fe40003f05300 */
[----:B------:R-:W0:Y:S01]  /*8540*/  LDC R24, c[0x0][0x600] ;  /* 0x00018000ff187b82 */ /* 0x000e220000000800 */
[-CC-:B-1----:R-:W-:Y:S02]  /*8550*/  SHF.R.U64 R18, R10, R14.reuse, R5.reuse ;  /* 0x0000000e0a127219 */ /* 0x182fe40000001205 */
[----:B------:R-:W-:-:S05]  /*8560*/  SHF.R.U32.HI R5, RZ, R14, R5 ;  /* 0x0000000eff057219 */ /* 0x000fca0000011605 */
        /* <DEDUP_REMOVED lines=21> */
.L_x_175:
[----:B-1----:R-:W-:Y:S01]  /*86c0*/  SHF.R.U64 R6, R10, R25, R11 ;  /* 0x000000190a067219 */ /* 0x002fe2000000120b */
[----:B0-----:R-:W-:Y:S01]  /*86d0*/  VIADD R11, R24, 0xffffffff ;  /* 0xffffffff180b7836 */ /* 0x001fe20000000000 */
[----:B------:R-:W-:Y:S01]  /*86e0*/  SHF.L.U32 R9, R31, R26, RZ ;  /* 0x0000001a1f097219 */ /* 0x000fe200000006ff */
[----:B------:R-:W-:Y:S01]  /*86f0*/  @P3 IMAD R12, R13, R20, R8 ;  /* 0x000000140d0c3224 */ /* 0x000fe200078e0208 */
[----:B------:R-:W-:Y:S01]  /*8700*/  LOP3.LUT R5, R22, R33, RZ, 0xc0, !PT ;  /* 0x0000002116057212 */ /* 0x000fe200078ec0ff */
[----:B------:R-:W-:Y:S01]  /*8710*/  IMAD.MOV R10, RZ, RZ, -R6 ;  /* 0x000000ffff0a7224 */ /* 0x000fe200078e0a06 */
[----:B------:R-:W-:Y:S01]  /*8720*/  LOP3.LUT R18, R18, R11, RZ, 0xc0, !PT ;  /* 0x0000000b12127212 */ /* 0x000fe200078ec0ff */
[----:B------:R-:W-:Y:S02]  /*8730*/  IMAD.MOV.U32 R17, RZ, RZ, R21 ;  /* 0x000000ffff117224 */ /* 0x000fe400078e0015 */
[----:B------:R-:W-:Y:S02]  /*8740*/  IMAD R9, R9, R6, R5 ;  /* 0x0000000609097224 */ /* 0x000fe400078e0205 */
[----:B--2---:R-:W-:-:S02]  /*8750*/  IMAD R5, R10, R27, R23 ;  /* 0x0000001b0a057224 */ /* 0x004fc400078e0217 */
[----:B---3--:R-:W-:Y:S02]  /*8760*/  IMAD R12, R9, R30, R12 ;  /* 0x0000001e090c7224 */ /* 0x008fe400078e020c */
[----:B------:R-:W-:Y:S02]  /*8770*/  IMAD.MOV.U32 R6, RZ, RZ, 0x1 ;  /* 0x00000001ff067424 */ /* 0x000fe400078e00ff */
[----:B------:R-:W-:-:S03]  /*8780*/  IMAD R9, R5, R24, R18 ;  /* 0x0000001805097224 */ /* 0x000fc600078e0212 */
[----:B------:R-:W-:Y:S02]  /*8790*/  PRMT R5, R6, 0x7610, R5 ;  /* 0x0000761006057816 */ /* 0x000fe40000000005 */
[----:B------:R-:W-:Y:S02]  /*87a0*/  SEL R6, R9, R12, !P3 ;  /* 0x0000000c09067207 */ /* 0x000fe40005800000 */
[----:B------:R-:W-:-:S07]  /*87b0*/  SEL R18, R12, R9, !P3 ;  /* 0x000000090c127207 */ /* 0x000fce0005800000 */
.L_x_173:
[----:B------:R-:W-:-:S08]  /*87c0*/  NOP ;  /* 0x0000000000007918 */ /* 0x000fd00000000000 */
[----:B------:R-:W0:-:S00]  /*87d0*/  USETMAXREG.DEALLOC.CTAPOOL 0x28 ;  /* 0x00000028000079c8 */ /* 0x000e0000080e0500 */
[----:B0-----:R-:W-:-:S13]  /*87e0*/  ISETP.NE.AND P0, PT, R7, RZ, PT ;  /* 0x000000ff0700720c */ /* 0x001fda0003f05270 */
[----:B------:R-:W-:Y:S05]  /*87f0*/  @P0 EXIT ;  /* 0x000000000000094d */ /* 0x000fea0003800000 */
[----:B------:R-:W-:Y:S01]  /*8800*/  LOP3.LUT P0, RZ, R5, 0xff, RZ, 0xc0, !PT ;  /* 0x000000ff05ff7812 */ /* 0x000fe2000780c0ff */
[----:B------:R-:W-:Y:S02]  /*8810*/  IMAD.MOV.U32 R5, RZ, RZ, 0x1 ;  /* 0x00000001ff057424 */ /* 0x000fe400078e00ff */
[----:B------:R-:W-:-:S10]  /*8820*/  IMAD.MOV.U32 R15, RZ, RZ, RZ ;  /* 0x000000ffff0f7224 */ /* 0x000fd400078e00ff */
[----:B------:R-:W-:Y:S05]  /*8830*/  @!P0 BRA `(.L_x_176) ;  /* 0x0000000c00408947 */ /* 0x000fea0003800000 */
[----:B------:R-:W0:Y:S01]  /*8840*/  LDC R5, c[0x0][0x28c] ;  /* 0x0000a300ff057b82 */ /* 0x000e220000000800 */
[----:B------:R-:W1:Y:S01]  /*8850*/  S2R R12, SR_CgaCtaId ;  /* 0x00000000000c7919 */ /* 0x000e620000008800 */
[----:B------:R-:W-:Y:S01]  /*8860*/  ULDC UR5, c[0x0][0x658] ;  /* 0x0001960000057ab9 */ /* 0x000fe20000000800 */
[----:B------:R-:W-:Y:S01]  /*8870*/  UMOV UR7, 0xffffffff ;  /* 0xffffffff00077882 */ /* 0x000fe20000000000 */
[----:B------:R-:W-:Y:S01]  /*8880*/  ULDC UR6, c[0x0][0xc] ;  /* 0x0000030000067ab9 */ /* 0x000fe20000000800 */
[----:B------:R-:W-:Y:S01]  /*8890*/  USHF.L.U32 UR8, UR7, UR5, URZ ;  /* 0x0000000507087299 */ /* 0x000fe2000800063f */
[----:B------:R-:W-:Y:S01]  /*88a0*/  BSSY B0, `(.L_x_176) ;  /* 0x00000c9000007945 */ /* 0x000fe20003800000 */
[----:B------:R-:W-:Y:S01]  /*88b0*/  UMOV UR9, 0x1 ;  /* 0x0000000100097882 */ /* 0x000fe20000000000 */
[----:B------:R-:W-:Y:S01]  /*88c0*/  ULDC UR7, c[0x0][0x10] ;  /* 0x0000040000077ab9 */ /* 0x000fe20000000800 */
[----:B------:R-:W-:Y:S01]  /*88d0*/  USHF.L.U32 UR18, UR9, UR5, URZ ;  /* 0x0000000509127299 */ /* 0x000fe2000800063f */
[----:B------:R-:W-:Y:S01]  /*88e0*/  IMAD.MOV.U32 R16, RZ, RZ, 0x1 ;  /* 0x00000001ff107424 */ /* 0x000fe200078e00ff */
[----:B------:R-:W-:Y:S01]  /*88f0*/  UIMAD.WIDE.U32 UR6, UR6, UR7, URZ ;  /* 0x00000007060672a5 */ /* 0x000fe2000f8e003f */
[----:B------:R-:W-:Y:S01]  /*8900*/  LOP3.LUT R14, R4, 0x2, RZ, 0xfc, !PT ;  /* 0x00000002040e7812 */ /* 0x000fe200078efcff */
[----:B------:R-:W-:Y:S01]  /*8910*/  ULDC UR5, c[0x0][0x14] ;  /* 0x0000050000057ab9 */ /* 0x000fe20000000800 */
[----:B------:R-:W-:Y:S01]  /*8920*/  IMAD.MOV.U32 R15, RZ, RZ, RZ ;  /* 0x000000ffff0f7224 */ /* 0x000fe200078e00ff */
[----:B------:R-:W-:-:S02]  /*8930*/  UIMAD.WIDE.U32 UR20, UR6, UR5, URZ ;  /* 0x00000005061472a5 */ /* 0x000fc4000f8e003f */
[----:B------:R-:W-:Y:S01]  /*8940*/  UIMAD UR13, UR7, UR5, URZ ;  /* 0x00000005070d72a4 */ /* 0x000fe2000f8e023f */
[----:B------:R-:W-:Y:S01]  /*8950*/  ULDC UR4, c[0x0][0x600] ;  /* 0x0001800000047ab9 */ /* 0x000fe20000000800 */
[----:B------:R-:W-:Y:S02]  /*8960*/  ULOP3.LUT UR17, URZ, UR8, URZ, 0x33, !UPT ;  /* 0x000000083f117292 */ /* 0x000fe4000f8e333f */
[----:B------:R-:W-:Y:S01]  /*8970*/  UIADD3 UR4, UR4, -0x1, URZ ;  /* 0xffffffff04047890 */ /* 0x000fe2000fffe03f */
[----:B0-----:R-:W-:Y:S01]  /*8980*/  VIADD R5, R5, 0x3f ;  /* 0x0000003f05057836 */ /* 0x001fe20000000000 */
[----:B------:R-:W-:Y:S01]  /*8990*/  UIADD3 UR13, UR21, UR13, URZ ;  /* 0x0000000d150d7290 */ /* 0x000fe2000fffe03f */
[----:B------:R-:W-:-:S03]  /*89a0*/  ULDC.64 UR22, c[0x0][0x198] ;  /* 0x0000660000167ab9 */ /* 0x000fc60000000a00 */
[----:B------:R-:W-:-:S04]  /*89b0*/  SHF.R.S32.HI R8, RZ, 0x1f, R5 ;  /* 0x0000001fff087819 */ /* 0x000fc80000011405 */
[----:B------:R-:W-:Y:S01]  /*89c0*/  LEA.HI R8, R8, R5, RZ, 0x6 ;  /* 0x0000000508087211 */ /* 0x000fe200078f30ff */
[C---:B-1----:R-:W-:Y:S02]  /*89d0*/  IMAD.SHL.U32 R11, R12.reuse, 0x20, RZ ;  /* 0x000000200c0b7824 */ /* 0x042fe400078e00ff */
[----:B------:R-:W-:Y:S01]  /*89e0*/  IMAD.SHL.U32 R12, R12, 0x800, RZ ;  /* 0x000008000c0c7824 */ /* 0x000fe200078e00ff */
[----:B------:R-:W-:Y:S01]  /*89f0*/  SHF.R.S32.HI R10, RZ, 0x6, R8 ;  /* 0x00000006ff0a7819 */ /* 0x000fe20000011408 */
[----:B------:R-:W-:Y:S01]  /*8a00*/  IMAD.MOV.U32 R5, RZ, RZ, 0x1 ;  /* 0x00000001ff057424 */ /* 0x000fe200078e00ff */
[----:B------:R-:W-:Y:S02]  /*8a10*/  LOP3.LUT R11, R11, 0x20, RZ, 0xc0, !PT ;  /* 0x000000200b0b7812 */ /* 0x000fe400078ec0ff */
[----:B------:R-:W-:Y:S01]  /*8a20*/  LOP3.LUT R12, R12, 0x800, RZ, 0xc0, !PT ;  /* 0x000008000c0c7812 */ /* 0x000fe200078ec0ff */
[----:B------:R-:W-:-:S07]  /*8a30*/  VIADD R13, R10, 0x1 ;  /* 0x000000010a0d7836 */ /* 0x000fce0000000000 */
.L_x_187:
[----:B------:R-:W-:-:S03]  /*8a40*/  UMOV UR5, 0xffffffff ;  /* 0xffffffff00057882 */ /* 0x000fc60000000000 */
[----:B------:R-:W-:Y:S05]  /*8a50*/  BRA.DIV UR5, `(.L_x_177) ;  /* 0x0000001605107947 */ /* 0x000fea000b800000 */
[----:B------:R-:W-:-:S13]  /*8a60*/  ELECT P0, URZ, PT ;  /* 0x00000000003f782f */ /* 0x000fda0003800000 */
.L_x_208:
[----:B------:R-:W0:Y:S01]  /*8a70*/  LDC R7, c[0x0][0x28c] ;  /* 0x0000a300ff077b82 */ /* 0x000e220000000800 */
[----:B------:R-:W-:Y:S01]  /*8a80*/  BSSY B1, `(.L_x_178) ;  /* 0x0000038000017945 */ /* 0x000fe20003800000 */
[----:B0-----:R-:W-:-:S13]  /*8a90*/  ISETP.LT.OR P0, PT, R7, 0x1, !P0 ;  /* 0x000000010700780c */ /* 0x001fda0004701670 */
[----:B------:R-:W-:Y:S05]  /*8aa0*/  @P0 BRA `(.L_x_179) ;  /* 0x0000000000d40947 */ /* 0x000fea0003800000 */
[----:B------:R-:W-:Y:S02]  /*8ab0*/  IMAD R19, R6, 0x40, R11 ;  /* 0x0000004006137824 */ /* 0x000fe400078e020b */
[----:B------:R-:W-:Y:S02]  /*8ac0*/  IMAD R20, R18, 0xc0, RZ ;  /* 0x000000c012147824 */ /* 0x000fe400078e02ff */
[----:B------:R-:W-:Y:S02]  /*8ad0*/  IMAD.MOV.U32 R23, RZ, RZ, RZ ;  /* 0x000000ffff177224 */ /* 0x000fe400078e00ff */
[----:B------:R-:W-:Y:S02]  /*8ae0*/  IMAD.MOV.U32 R6, RZ, RZ, R13 ;  /* 0x000000ffff067224 */ /* 0x000fe400078e000d */
[----:B------:R-:W-:Y:S02]  /*8af0*/  IMAD.MOV.U32 R7, RZ, RZ, R5 ;  /* 0x000000ffff077224 */ /* 0x000fe400078e0005 */
[----:B------:R-:W-:-:S07]  /*8b00*/  IMAD.MOV.U32 R9, RZ, RZ, R15 ;  /* 0x000000ffff097224 */ /* 0x000fce00078e000f */
.L_x_182:
[----:B------:R-:W0:Y:S01]  /*8b10*/  S2R R21, SR_CgaCtaId ;  /* 0x0000000000157919 */ /* 0x000e220000008800 */
[----:B------:R-:W-:Y:S02]  /*8b20*/  MOV R8, 0x400 ;  /* 0x0000040000087802 */ /* 0x000fe40000000f00 */
[----:B------:R-:W-:-:S13]  /*8b30*/  LOP3.LUT P1, RZ, R0, 0x7f, RZ, 0xc0, !PT ;  /* 0x0000007f00ff7812 */ /* 0x000fda000782c0ff */
[----:B------:R-:W1:Y:S01]  /*8b40*/  @!P1 LDC R18, c[0x0][0x500] ;  /* 0x00014000ff129b82 */ /* 0x000e620000000800 */
[----:B0-----:R-:W-:Y:S02]  /*8b50*/  LEA R22, R21, R8, 0x18 ;  /* 0x0000000815167211 */ /* 0x001fe400078ec0ff */
[----:B------:R-:W-:-:S03]  /*8b60*/  SHF.L.U32 R8, R7, 0x1f, RZ ;  /* 0x0000001f07087819 */ /* 0x000fc600000006ff */
[----:B------:R-:W-:-:S04]  /*8b70*/  IMAD R21, R9, 0x8, R22 ;  /* 0x0000000809157824 */ /* 0x000fc800078e0216 */
[----:B------:R-:W0:Y:S02]  /*8b80*/  SYNCS.PHASECHK.TRANS64.TRYWAIT P0, [R21+URZ+0x70], R8 ;  /* 0x00007008150075a7 */ /* 0x000e24000800017f */
[----:B01----:R-:W-:Y:S05]  /*8b90*/  @!P0 BRA `(.L_x_180) ;  /* 0x0000001000e08947 */ /* 0x003fea0003800000 */
.L_x_209:
[----:B0-----:R-:W-:Y:S01]  /*8ba0*/  PRMT R8, R14, 0x9910, RZ ;  /* 0x000099100e087816 */ /* 0x001fe200000000ff */
[----:B------:R0:W-:Y:S03]  /*8bb0*/  @!P1 SYNCS.ARRIVE.TRANS64 RZ, [R21+URZ], R18 ;  /* 0x0000001215ff99a7 */ /* 0x0001e6000800003f */
[----:B------:R-:W-:-:S13]  /*8bc0*/  ISETP.NE.AND P0, PT, R8, 0x2, PT ;  /* 0x000000020800780c */ /* 0x000fda0003f05270 */
[----:B0-----:R-:W-:Y:S05]  /*8bd0*/  @P0 BRA `(.L_x_181) ;  /* 0x0000000000040947 */ /* 0x001fea0003800000 */
[----:B------:R-:W-:Y:S01]  /*8be0*/  BPT.TRAP 0x1 ;  /* 0x000000040000795c */ /* 0x000fe20000300000 */
.L_x_181:
[----:B------:R-:W-:Y:S01]  /*8bf0*/  IMAD R8, R9, 0x3000, R22 ;  /* 0x0000300009087824 */ /* 0x000fe200078e0216 */
[----:B------:R-:W-:Y:S01]  /*8c00*/  R2UR UR16, R22 ;  /* 0x00000000161072ca */ /* 0x000fe200000e0000 */
[----:B------:R-:W-:Y:S01]  /*8c10*/  VIADD R6, R6, 0xffffffff ;  /* 0xffffffff06067836 */ /* 0x000fe20000000000 */
[----:B------:R-:W-:Y:S01]  /*8c20*/  R2UR UR9, R21 ;  /* 0x00000000150972ca */ /* 0x000fe200000e0000 */
[----:B------:R-:W-:Y:S01]  /*8c30*/  UIADD3 UR6, UP0, UR22, 0xf0, URZ ;  /* 0x000000f016067890 */ /* 0x000fe2000ff1e03f */
[----:B------:R-:W-:Y:S01]  /*8c40*/  R2UR UR5, R8 ;  /* 0x00000000080572ca */ /* 0x000fe200000e0000 */
[----:B------:R-:W-:Y:S01]  /*8c50*/  IMAD R8, R9, 0x1000, R12 ;  /* 0x0000100009087824 */ /* 0x000fe200078e020c */
[----:B------:R-:W-:Y:S01]  /*8c60*/  R2UR UR11, R20 ;  /* 0x00000000140b72ca */ /* 0x000fe200000e0000 */
[----:B------:R-:W-:Y:S01]  /*8c70*/  UIADD3 UR24, UP1, UR22, 0x1f0, URZ ;  /* 0x000001f016187890 */ /* 0x000fe2000ff3e03f */
[----:B------:R-:W-:Y:S01]  /*8c80*/  R2UR UR10, R23 ;  /* 0x00000000170a72ca */ /* 0x000fe200000e0000 */
[----:B------:R-:W-:Y:S01]  /*8c90*/  UIADD3.X UR7, URZ, UR23, URZ, UP0, !UPT ;  /* 0x000000173f077290 */ /* 0x000fe200087fe43f */
[----:B------:R-:W-:Y:S01]  /*8ca0*/  R2UR UR8, R8 ;  /* 0x00000000080872ca */ /* 0x000fe200000e0000 */
[----:B------:R-:W-:Y:S01]  /*8cb0*/  VIADD R9, R9, 0x1 ;  /* 0x0000000109097836 */ /* 0x000fe20000000000 */
[----:B------:R-:W-:Y:S01]  /*8cc0*/  R2UR UR12, R17 ;  /* 0x00000000110c72ca */ /* 0x000fe200000e0000 */
[----:B------:R-:W-:Y:S01]  /*8cd0*/  UIADD3.X UR25, URZ, UR23, URZ, UP1, !UPT ;  /* 0x000000173f197290 */ /* 0x000fe20008ffe43f */
[----:B------:R-:W-:Y:S01]  /*8ce0*/  R2UR UR19, R19 ;  /* 0x00000000131372ca */ /* 0x000fe200000e0000 */
[----:B------:R-:W-:Y:S01]  /*8cf0*/  UMOV UR14, 0x0 ;  /* 0x00000000000e7882 */ /* 0x000fe20000000000 */
[----:B------:R-:W-:Y:S01]  /*8d00*/  ISETP.GT.AND P1, PT, R6, 0x1, PT ;  /* 0x000000010600780c */ /* 0x000fe20003f24270 */
[----:B------:R-:W-:Y:S01]  /*8d10*/  UIADD3 UR5, UR5, 0x200, URZ ;  /* 0x0000020005057890 */ /* 0x000fe2000fffe03f */
[----:B------:R-:W-:Y:S01]  /*8d20*/  ISETP.NE.AND P0, PT, R9, 0xe, PT ;  /* 0x0000000e0900780c */ /* 0x000fe20003f05270 */
[----:B------:R-:W-:Y:S01]  /*8d30*/  UMOV UR15, 0x10000000 ;  /* 0x10000000000f7882 */ /* 0x000fe20000000000 */
[----:B------:R-:W-:Y:S01]  /*8d40*/  UMOV UR26, 0x30000 ;  /* 0x00030000001a7882 */ /* 0x000fe20000000000 */
[----:B------:R-:W-:Y:S01]  /*8d50*/  VIADD R23, R23, 0x40 ;  /* 0x0000004017177836 */ /* 0x000fe20000000000 */
[----:B------:R-:W-:Y:S01]  /*8d60*/  SEL R8, RZ, 0x1, P0 ;  /* 0x00000001ff087807 */ /* 0x000fe20000000000 */
[----:B------:R-:W-:Y:S01]  /*8d70*/  UIADD3 UR16, UR16, 0x2a200, UR8 ;  /* 0x0002a20010107890 */ /* 0x000fe2000fffe008 */
[----:B------:R-:W-:-:S02]  /*8d80*/  SEL R9, R9, RZ, P0 ;  /* 0x000000ff09097207 */ /* 0x000fc40000000000 */
[----:B------:R-:W-:Y:S01]  /*8d90*/  UMOV UR8, UR5 ;  /* 0x0000000500087c82 */ /* 0x000fe20008000000 */
[----:B------:R-:W-:Y:S01]  /*8da0*/  LOP3.LUT R7, R7, R8, RZ, 0x3c, !PT ;  /* 0x0000000807077212 */ /* 0x000fe200078e3cff */
[----:B------:R0:W-:Y:S02]  /*8db0*/  UTMALDG.3D [UR8], [UR6], desc[UR14] ;  /* 0x00000e08060075b4 */ /* 0x0001e40008011000 */
[----:B0-----:R-:W-:Y:S01]  /*8dc0*/  UMOV UR11, UR19 ;  /* 0x00000013000b7c82 */ /* 0x001fe20008000000 */
[----:B------:R-:W-:Y:S02]  /*8dd0*/  UMOV UR8, UR16 ;  /* 0x0000001000087c82 */ /* 0x000fe40008000000 */
[----:B------:R0:W-:Y:S02]  /*8de0*/  UTMALDG.3D.MULTICAST [UR8], [UR24], UR26, desc[UR14] ;  /* 0x00000e08180073b4 */ /* 0x0001e4000801181a */
[----:B0-----:R-:W-:Y:S05]  /*8df0*/  @P1 BRA `(.L_x_182) ;  /* 0xfffffffc00441947 */ /* 0x001fea000383ffff */
.L_x_179:
[----:B------:R-:W-:Y:S05]  /*8e00*/  BSYNC B1 ;  /* 0x0000000000017941 */ /* 0x000fea0003800000 */
.L_x_178:
[----:B------:R-:W-:Y:S01]  /*8e10*/  LOP3.LUT P1, RZ, R16, 0xff, RZ, 0xc0, !PT ;  /* 0x000000ff10ff7812 */ /* 0x000fe2000782c0ff */
[C---:B------:R-:W-:Y:S01]  /*8e20*/  IMAD.IADD R15, R10.reuse, 0x1, R15 ;  /* 0x000000010a0f7824 */ /* 0x040fe200078e020f */
[----:B------:R-:W-:Y:S01]  /*8e30*/  ULDC.64 UR6, c[0x0][0x650] ;  /* 0x0001940000067ab9 */ /* 0x000fe20000000a00 */
[C---:B------:R-:W-:Y:S01]  /*8e40*/  ISETP.GE.U32.AND P2, PT, R10.reuse, 0xe, PT ;  /* 0x0000000e0a00780c */ /* 0x040fe20003f46070 */
[----:B------:R-:W-:Y:S01]  /*8e50*/  BSSY B1, `(.L_x_183) ;  /* 0x000006b000017945 */ /* 0x000fe20003800000 */
[----:B------:R-:W-:Y:S01]  /*8e60*/  IMAD.MOV.U32 R18, RZ, RZ, -0x1 ;  /* 0xffffffffff127424 */ /* 0x000fe200078e00ff */
[----:B------:R-:W-:Y:S01]  /*8e70*/  ISETP.GT.U32.AND P0, PT, R15, 0xd, PT ;  /* 0x0000000d0f00780c */ /* 0x000fe20003f04070 */
[----:B------:R-:W-:Y:S01]  /*8e80*/  IMAD.MOV.U32 R17, RZ, RZ, -0x1 ;  /* 0xffffffffff117424 */ /* 0x000fe200078e00ff */
[----:B------:R-:W-:Y:S02]  /*8e90*/  SHF.R.U32.HI R6, RZ, 0x1, R15 ;  /* 0x00000001ff067819 */ /* 0x000fe4000001160f */
[----:B------:R-:W-:-:S02]  /*8ea0*/  ISETP.LT.U32.AND P0, PT, R10, 0xe, P0 ;  /* 0x0000000e0a00780c */ /* 0x000fc40000701070 */
[----:B------:R-:W-:Y:S01]  /*8eb0*/  PRMT R16, RZ, 0x7610, R16 ;  /* 0x00007610ff107816 */ /* 0x000fe20000000010 */
[----:B------:R-:W0:Y:S01]  /*8ec0*/  @P1 S2R R8, SR_CgaCtaId ;  /* 0x0000000000081919 */ /* 0x000e220000008800 */
[----:B------:R-:W-:-:S04]  /*8ed0*/  @P1 MOV R7, 0x400 ;  /* 0x0000040000071802 */ /* 0x000fc80000000f00 */
[----:B0-----:R-:W-:Y:S01]  /*8ee0*/  @P1 LEA R8, R8, R7, 0x18 ;  /* 0x0000000708081211 */ /* 0x001fe200078ec0ff */
[----:B------:R-:W-:Y:S01]  /*8ef0*/  IMAD.WIDE.U32 R6, R6, -0x6db6db6d, RZ ;  /* 0x9249249306067825 */ /* 0x000fe200078e00ff */
[----:B------:R-:W-:Y:S02]  /*8f00*/  SEL R6, RZ, 0x1, !P0 ;  /* 0x00000001ff067807 */ /* 0x000fe40004000000 */
[----:B------:R0:W-:Y:S01]  /*8f10*/  @P1 SYNCS.ARRIVE.TRANS64.A1T0 RZ, [R8+URZ+0xf8], RZ ;  /* 0x0000f8ff08ff19a7 */ /* 0x0001e2000810003f */
[----:B------:R-:W-:Y:S02]  /*8f20*/  IADD3 R2, P1, R2, UR20, RZ ;  /* 0x0000001402027c10 */ /* 0x000fe4000ff3e0ff */
[----:B------:R-:W-:Y:S01]  /*8f30*/  LOP3.LUT R5, R5, R6, RZ, 0x3c, !PT ;  /* 0x0000000605057212 */ /* 0x000fe200078e3cff */
[----:B------:R-:W-:Y:S01]  /*8f40*/  IMAD.MOV.U32 R6, RZ, RZ, -0x1 ;  /* 0xffffffffff067424 */ /* 0x000fe200078e00ff */
[----:B------:R-:W-:Y:S02]  /*8f50*/  IADD3.X R3, R3, UR13, RZ, P1, !PT ;  /* 0x0000000d03037c10 */ /* 0x000fe40008ffe4ff */
[----:B------:R-:W-:-:S02]  /*8f60*/  ISETP.GE.U32.AND P0, PT, R2, UR6, PT ;  /* 0x0000000602007c0c */ /* 0x000fc4000bf06070 */
[----:B0-----:R-:W-:Y:S02]  /*8f70*/  SHF.R.U32.HI R8, RZ, 0x2, R7 ;  /* 0x00000002ff087819 */ /* 0x001fe40000011607 */
[----:B------:R-:W-:Y:S02]  /*8f80*/  ISETP.GE.U32.AND.EX P0, PT, R3, UR7, PT, P0 ;  /* 0x0000000703007c0c */ /* 0x000fe4000bf06100 */
[----:B------:R-:W-:Y:S01]  /*8f90*/  @P2 LOP3.LUT R5, R5, 0x1, R8, 0x78, !PT ;  /* 0x0000000105052812 */ /* 0x000fe200078e7808 */
[----:B------:R-:W-:Y:S01]  /*8fa0*/  IMAD R15, R8, -0xe, R15 ;  /* 0xfffffff2080f7824 */ /* 0x000fe200078e020f */
[----:B------:R-:W-:-:S09]  /*8fb0*/  PRMT R7, RZ, 0x7610, R7 ;  /* 0x00007610ff077816 */ /* 0x000fd20000000007 */
[----:B------:R-:W-:Y:S05]  /*8fc0*/  @P0 BRA `(.L_x_184) ;  /* 0x00000004004c0947 */ /* 0x000fea0003800000 */
[----:B------:R-:W0:Y:S01]  /*8fd0*/  S2R R18, SR_CTAID.X ;  /* 0x0000000000127919 */ /* 0x000e220000002500 */
[----:B------:R-:W-:Y:S01]  /*8fe0*/  ULDC.64 UR6, c[0x0][0x628] ;  /* 0x00018a0000067ab9 */ /* 0x000fe20000000a00 */
[----:B------:R-:W-:Y:S01]  /*8ff0*/  ULDC UR8, c[0x0][0x630] ;  /* 0x00018c0000087ab9 */ /* 0x000fe20000000800 */
[----:B------:R-:W-:Y:S01]  /*9000*/  ISETP.NE.U32.AND P0, PT, RZ, UR6, PT ;  /* 0x00000006ff007c0c */ /* 0x000fe2000bf05070 */
[----:B------:R-:W1:Y:S01]  /*9010*/  S2R R19, SR_CTAID.Y ;  /* 0x0000000000137919 */ /* 0x000e620000002600 */
[----:B------:R-:W-:Y:S01]  /*9020*/  ULDC UR9, c[0x0][0x150] ;  /* 0x0000540000097ab9 */ /* 0x000fe20000000800 */
[----:B------:R-:W-:Y:S01]  /*9030*/  IMAD.MOV.U32 R6, RZ, RZ, R2 ;  /* 0x000000ffff067224 */ /* 0x000fe200078e0002 */
[----:B------:R-:W-:Y:S01]  /*9040*/  ISETP.NE.AND.EX P0, PT, RZ, UR7, PT, P0 ;  /* 0x00000007ff007c0c */ /* 0x000fe2000bf05300 */
[----:B------:R-:W-:Y:S01]  /*9050*/  IMAD.MOV.U32 R7, RZ, RZ, R3 ;  /* 0x000000ffff077224 */ /* 0x000fe200078e0003 */
[----:B0-----:R-:W-:-:S11]  /*9060*/  I2FP.F32.U32 R20, R18 ;  /* 0x0000001200147245 */ /* 0x001fd60000201000 */
[----:B------:R-:W-:Y:S05]  /*9070*/  @!P0 BRA `(.L_x_185) ;  /* 0x0000000000288947 */ /* 0x000fea0003800000 */
[----:B------:R-:W-:Y:S02]  /*9080*/  ULDC UR5, c[0x0][0x634] ;  /* 0x00018d0000057ab9 */ /* 0x000fe40000000800 */
[----:B------:R-:W-:-:S05]  /*9090*/  IADD3 R7, P0, R2, UR5, RZ ;  /* 0x0000000502077c10 */ /* 0x000fca000ff1e0ff */
[----:B------:R-:W-:-:S04]  /*90a0*/  IMAD.X R17, RZ, RZ, R3, P0 ;  /* 0x000000ffff117224 */ /* 0x000fc800000e0603 */
[----:B------:R-:W-:-:S04]  /*90b0*/  IMAD.WIDE.U32 R8, R17, UR6, RZ ;  /* 0x0000000611087c25 */ /* 0x000fc8000f8e00ff */
[----:B------:R-:W-:-:S04]  /*90c0*/  IMAD.WIDE.U32 R8, P0, R7, UR7, R8 ;  /* 0x0000000707087c25 */ /* 0x000fc8000f800008 */
[----:B------:R-:W-:-:S04]  /*90d0*/  IMAD.WIDE.U32 R6, R7, UR6, RZ ;  /* 0x0000000607067c25 */ /* 0x000fc8000f8e00ff */
[----:B------:R-:W-:Y:S01]  /*90e0*/  IMAD.MOV.U32 R6, RZ, RZ, R9 ;  /* 0x000000ffff067224 */ /* 0x000fe200078e0009 */
[----:B------:R-:W-:Y:S01]  /*90f0*/  IADD3 RZ, P1, R7, R8, RZ ;  /* 0x0000000807ff7210 */ /* 0x000fe20007f3e0ff */
[----:B------:R-:W-:-:S04]  /*9100*/  IMAD.X R7, RZ, RZ, RZ, P0 ;  /* 0x000000ffff077224 */ /* 0x000fc800000e06ff */
[----:B------:R-:W-:-:S08]  /*9110*/  IMAD.WIDE.U32.X R6, R17, UR7, R6, P1 ;  /* 0x0000000711067c25 */ /* 0x000fd000088e0406 */
.L_x_185:
[--C-:B------:R-:W-:Y:S01]  /*9120*/  SHF.R.U64 R17, R6, UR8, R7.reuse ;  /* 0x0000000806117c19 */ /* 0x100fe20008001207 */
[----:B------:R-:W-:Y:S01]  /*9130*/  FMUL R20, R20, UR9 ;  /* 0x0000000914147c20 */ /* 0x000fe20008400000 */
[----:B------:R-:W0:Y:S01]  /*9140*/  LDC R21, c[0x0][0x144] ;  /* 0x00005100ff157b82 */ /* 0x000e220000000800 */
[----:B-1----:R-:W-:Y:S01]  /*9150*/  I2FP.F32.U32 R8, R19 ;  /* 0x0000001300087245 */ /* 0x002fe20000201000 */
[----:B------:R-:W-:Y:S01]  /*9160*/  ULDC UR5, c[0x0][0x154] ;  /* 0x0000550000057ab9 */ /* 0x000fe20000000800 */
[----:B------:R-:W-:Y:S01]  /*9170*/  SHF.R.U32.HI R6, RZ, UR8, R7 ;  /* 0x00000008ff067c19 */ /* 0x000fe20008011607 */
[----:B------:R-:W-:Y:S01]  /*9180*/  ULDC.64 UR6, c[0x0][0x620] ;  /* 0x0001880000067ab9 */ /* 0x000fe20000000a00 */
[----:B------:R-:W-:Y:S01]  /*9190*/  IADD3 R7, P0, RZ, -R17, RZ ;  /* 0x80000011ff077210 */ /* 0x000fe20007f1e0ff */
[----:B------:R-:W1:Y:S01]  /*91a0*/  F2I.U32.TRUNC.NTZ R20, R20 ;  /* 0x0000001400147305 */ /* 0x000e62000020f000 */
[----:B------:R-:W-:Y:S01]  /*91b0*/  FMUL R8, R8, UR5 ;  /* 0x0000000508087c20 */ /* 0x000fe20008400000 */
[----:B------:R-:W2:Y:S01]  /*91c0*/  LDC R22, c[0x0][0x148] ;  /* 0x00005200ff167b82 */ /* 0x000ea20000000800 */
[----:B------:R-:W-:Y:S01]  /*91d0*/  ULDC UR5, c[0x0][0x618] ;  /* 0x0001860000057ab9 */ /* 0x000fe20000000800 */
[----:B------:R-:W-:-:S04]  /*91e0*/  IMAD.X R6, RZ, RZ, ~R6, P0 ;  /* 0x000000ffff067224 */ /* 0x000fc800000e0e06 */
[----:B------:R-:W-:Y:S01]  /*91f0*/  IMAD R6, R6, UR6, RZ ;  /* 0x0000000606067c24 */ /* 0x000fe2000f8e02ff */
[----:B------:R-:W3:Y:S03]  /*9200*/  F2I.U32.TRUNC.NTZ R8, R8 ;  /* 0x0000000800087305 */ /* 0x000ee6000020f000 */
[C---:B------:R-:W-:Y:S02]  /*9210*/  IMAD R9, R7.reuse, UR7, R6 ;  /* 0x0000000707097c24 */ /* 0x040fe4000f8e0206 */
[----:B------:R-:W-:Y:S01]  /*9220*/  IMAD.WIDE.U32 R6, R7, UR6, R2 ;  /* 0x0000000607067c25 */ /* 0x000fe2000f8e0002 */
[----:B------:R-:W-:Y:S02]  /*9230*/  ULDC.64 UR6, c[0x0][0x640] ;  /* 0x0001900000067ab9 */ /* 0x000fe40000000a00 */
[----:B------:R-:W-:Y:S01]  /*9240*/  ISETP.NE.U32.AND P0, PT, RZ, UR6, PT ;  /* 0x00000006ff007c0c */ /* 0x000fe2000bf05070 */
[----:B-1----:R-:W-:-:S02]  /*9250*/  IMAD.MOV R20, RZ, RZ, -R20 ;  /* 0x000000ffff147224 */ /* 0x002fc400078e0a14 */
[----:B------:R-:W-:Y:S01]  /*9260*/  IMAD.IADD R7, R7, 0x1, R9 ;  /* 0x0000000107077824 */ /* 0x000fe200078e0209 */
[----:B------:R-:W-:Y:S01]  /*9270*/  ISETP.NE.AND.EX P0, PT, RZ, UR7, PT, P0 ;  /* 0x00000007ff007c0c */ /* 0x000fe2000bf05300 */
[----:B0-----:R-:W-:-:S03]  /*9280*/  IMAD R18, R21, R20, R18 ;  /* 0x0000001415127224 */ /* 0x001fc600078e0212 */
[--C-:B------:R-:W-:Y:S01]  /*9290*/  SHF.R.U64 R20, R6, UR5, R7.reuse ;  /* 0x0000000506147c19 */ /* 0x100fe20008001207 */
[----:B---3--:R-:W-:Y:S01]  /*92a0*/  IMAD.MOV R6, RZ, RZ, -R8 ;  /* 0x000000ffff067224 */ /* 0x008fe200078e0a08 */
[----:B------:R-:W-:Y:S01]  /*92b0*/  SHF.R.U32.HI R7, RZ, UR5, R7 ;  /* 0x00000005ff077c19 */ /* 0x000fe20008011607 */
[----:B------:R-:W-:Y:S02]  /*92c0*/  ULDC UR5, c[0x0][0x608] ;  /* 0x0001820000057ab9 */ /* 0x000fe40000000800 */
[----:B--2---:R-:W-:Y:S01]  /*92d0*/  @P3 IMAD R18, R22, R6, R19 ;  /* 0x0000000616123224 */ /* 0x004fe200078e0213 */
[--C-:B------:R-:W-:Y:S02]  /*92e0*/  SHF.R.U64 R22, R20, UR5, R7.reuse ;  /* 0x0000000514167c19 */ /* 0x100fe40008001207 */
[----:B------:R-:W-:Y:S01]  /*92f0*/  SHF.R.U32.HI R7, RZ, UR5, R7 ;  /* 0x00000005ff077c19 */ /* 0x000fe20008011607 */
[----:B------:R-:W-:-:S03]  /*9300*/  ULDC UR5, c[0x0][0x658] ;  /* 0x0001960000057ab9 */ /* 0x000fc60000000800 */
[--C-:B------:R-:W-:Y:S02]  /*9310*/  SHF.R.U64 R19, R22, UR5, R7.reuse ;  /* 0x0000000516137c19 */ /* 0x100fe40008001207 */
[----:B------:R-:W-:-:S03]  /*9320*/  SHF.R.U32.HI R21, RZ, UR5, R7 ;  /* 0x00000005ff157c19 */ /* 0x000fc60008011607 */
[----:B------:R-:W-:Y:S02]  /*9330*/  IMAD.MOV.U32 R8, RZ, RZ, R19 ;  /* 0x000000ffff087224 */ /* 0x000fe400078e0013 */
[----:B------:R-:W-:Y:S01]  /*9340*/  IMAD.MOV.U32 R7, RZ, RZ, R21 ;  /* 0x000000ffff077224 */ /* 0x000fe200078e0015 */
[----:B------:R-:W-:Y:S06]  /*9350*/  @!P0 BRA `(.L_x_186) ;  /* 0x00000000002c8947 */ /* 0x000fec0003800000 */
        /* <DEDUP_REMOVED lines=9> */
[----:B------:R-:W-:-:S04]  /*93f0*/  IMAD.WIDE.U32.X R6, R21, UR7, R6, P1 ;  /* 0x0000000715067c25 */ /* 0x000fc800088e0406 */
[----:B------:R-:W-:-:S07]  /*9400*/  IMAD.MOV.U32 R8, RZ, RZ, R6 ;  /* 0x000000ffff087224 */ /* 0x000fce00078e0006 */
.L_x_186:
[----:B------:R-:W-:Y:S01]  /*9410*/  ULDC UR5, c[0x0][0x648] ;  /* 0x0001920000057ab9 */ /* 0x000fe20000000800 */
[----:B------:R-:W-:Y:S01]  /*9420*/  LOP3.LUT R6, R22, UR17, RZ, 0xc0, !PT ;  /* 0x0000001116067c12 */ /* 0x000fe2000f8ec0ff */
[----:B------:R-:W-:Y:S01]  /*9430*/  ULDC UR6, c[0x0][0x610] ;  /* 0x0001840000067ab9 */ /* 0x000fe20000000800 */
[----:B------:R-:W-:Y:S01]  /*9440*/  SHF.R.U64 R7, R8, UR5, R7 ;  /* 0x0000000508077c19 */ /* 0x000fe20008001207 */
[----:B------:R-:W-:Y:S01]  /*9450*/  ULDC UR5, c[0x0][0x638] ;  /* 0x00018e0000057ab9 */ /* 0x000fe20000000800 */
[----:B------:R-:W-:-:S03]  /*9460*/  LOP3.LUT R20, R20, UR4, RZ, 0xc0, !PT ;  /* 0x0000000414147c12 */ /* 0x000fc6000f8ec0ff */
[----:B------:R-:W-:Y:S02]  /*9470*/  IMAD.MOV R8, RZ, RZ, -R7 ;  /* 0x000000ffff087224 */ /* 0x000fe400078e0a07 */
[----:B------:R-:W-:Y:S02]  /*9480*/  IMAD R7, R7, UR18, R6 ;  /* 0x0000001207077c24 */ /* 0x000fe4000f8e0206 */
[----:B------:R-:W-:Y:S01]  /*9490*/  IMAD R19, R8, UR5, R19 ;  /* 0x0000000508137c24 */ /* 0x000fe2000f8e0213 */
[----:B------:R-:W-:Y:S01]  /*94a0*/  ULDC UR5, c[0x0][0x600] ;  /* 0x0001800000057ab9 */ /* 0x000fe20000000800 */
[----:B------:R-:W-:Y:S02]  /*94b0*/  IMAD R18, R7, UR6, R18 ;  /* 0x0000000607127c24 */ /* 0x000fe4000f8e0212 */
[----:B------:R-:W-:Y:S02]  /*94c0*/  IMAD R19, R19, UR5, R20 ;  /* 0x0000000513137c24 */ /* 0x000fe4000f8e0214 */
[----:B------:R-:W-:-:S03]  /*94d0*/  IMAD.MOV.U32 R7, RZ, RZ, 0x1 ;  /* 0x00000001ff077424 */ /* 0x000fc600078e00ff */
[----:B------:R-:W-:Y:S02]  /*94e0*/  SEL R6, R19, R18, !P3 ;  /* 0x0000001213067207 */ /* 0x000fe40005800000 */
[----:B------:R-:W-:-:S07]  /*94f0*/  SEL R18, R18, R19, !P3 ;  /* 0x0000001312127207 */ /* 0x000fce0005800000 */
.L_x_184:
[----:B------:R-:W-:Y:S05]  /*9500*/  BSYNC B1 ;  /* 0x0000000000017941 */ /* 0x000fea0003800000 */
.L_x_183:
[----:B------:R-:W-:-:S13]  /*9510*/  LOP3.LUT P0, RZ, R7, 0xff, RZ, 0xc0, !PT ;  /* 0x000000ff07ff7812 */ /* 0x000fda000780c0ff */
[----:B------:R-:W-:Y:S05]  /*9520*/  @P0 BRA `(.L_x_187) ;  /* 0xfffffff400440947 */ /* 0x000fea000383ffff */
[----:B------:R-:W-:Y:S05]  /*9530*/  BSYNC B0 ;  /* 0x0000000000007941 */ /* 0x000fea0003800000 */
.L_x_176:
[----:B------:R-:W-:-:S03]  /*9540*/  UMOV UR5, 0xffffffff ;  /* 0xffffffff00057882 */ /* 0x000fc60000000000 */
[----:B------:R-:W-:Y:S05]  /*9550*/  BRA.DIV UR5, `(.L_x_188) ;  /* 0x0000000a05847947 */ /* 0x000fea000b800000 */
[----:B------:R-:W-:-:S13]  /*9560*/  ELECT P0, URZ, PT ;  /* 0x00000000003f782f */ /* 0x000fda0003800000 */
.L_x_212:
[----:B------:R-:W-:Y:S04]  /*9570*/  BSSY B0, `(.L_x_189) ;  /* 0x0000085000007945 */ /* 0x000fe80003800000 */
[----:B------:R-:W-:Y:S05]  /*9580*/  @!P0 BRA `(.L_x_190) ;  /* 0x00000008000c8947 */ /* 0x000fea0003800000 */
[----:B------:R-:W-:-:S04]  /*9590*/  LOP3.LUT R4, R4, 0x2, RZ, 0xfc, !PT ;  /* 0x0000000204047812 */ /* 0x000fc800078efcff */
[----:B------:R-:W-:-:S13]  /*95a0*/  ISETP.NE.AND P0, PT, R4, 0x3, PT ;  /* 0x000000030400780c */ /* 0x000fda0003f05270 */
[----:B------:R-:W-:Y:S05]  /*95b0*/  @!P0 BRA `(.L_x_191) ;  /* 0x0000000000048947 */ /* 0x000fea0003800000 */
[----:B------:R-:W-:Y:S01]  /*95c0*/  BPT.TRAP 0x1 ;  /* 0x000000040000795c */ /* 0x000fe20000300000 */
.L_x_191:
[----:B------:R-:W0:Y:S01]  /*95d0*/  S2R R3, SR_CgaCtaId ;  /* 0x0000000000037919 */ /* 0x000e220000008800 */
[----:B------:R-:W-:-:S04]  /*95e0*/  MOV R0, 0x400 ;  /* 0x0000040000007802 */ /* 0x000fc80000000f00 */
[----:B0-----:R-:W-:Y:S02]  /*95f0*/  LEA R0, R3, R0, 0x18 ;  /* 0x0000000003007211 */ /* 0x001fe400078ec0ff */
[----:B------:R-:W-:-:S03]  /*9600*/  SHF.L.U32 R3, R5, 0x1f, RZ ;  /* 0x0000001f05037819 */ /* 0x000fc600000006ff */
[----:B------:R-:W-:-:S04]  /*9610*/  VIADD R0, R0, 0x70 ;  /* 0x0000007000007836 */ /* 0x000fc80000000000 */
[C---:B------:R-:W-:Y:S02]  /*9620*/  IMAD R6, R15.reuse, 0x8, R0 ;  /* 0x000000080f067824 */ /* 0x040fe400078e0200 */
[----:B------:R-:W-:Y:S02]  /*9630*/  VIADD R15, R15, 0x1 ;  /* 0x000000010f0f7836 */ /* 0x000fe40000000000 */
[----:B------:R-:W0:Y:S03]  /*9640*/  SYNCS.PHASECHK.TRANS64.TRYWAIT P0, [R6+URZ], R3 ;  /* 0x00000003060075a7 */ /* 0x000e26000800017f */
[----:B------:R-:W-:-:S04]  /*9650*/  ISETP.NE.AND P1, PT, R15, 0xe, PT ;  /* 0x0000000e0f00780c */ /* 0x000fc80003f25270 */
[----:B------:R-:W-:Y:S02]  /*9660*/  SEL R2, RZ, 0x1, P1 ;  /* 0x00000001ff027807 */ /* 0x000fe40000800000 */
[----:B------:R-:W-:Y:S02]  /*9670*/  SEL R15, R15, RZ, P1 ;  /* 0x000000ff0f0f7207 */ /* 0x000fe40000800000 */
[----:B------:R-:W-:-:S03]  /*9680*/  LOP3.LUT R8, R5, R2, RZ, 0x3c, !PT ;  /* 0x0000000205087212 */ /* 0x000fc600078e3cff */
[----:B------:R-:W-:Y:S01]  /*9690*/  IMAD R7, R15, 0x8, R0 ;  /* 0x000000080f077824 */ /* 0x000fe200078e0200 */
[----:B------:R-:W-:Y:S01]  /*96a0*/  SHF.L.U32 R4, R8, 0x1f, RZ ;  /* 0x0000001f08047819 */ /* 0x000fe200000006ff */
[----:B0-----:R-:W-:Y:S06]  /*96b0*/  @!P0 BRA `(.L_x_192) ;  /* 0x00000008004c8947 */ /* 0x001fec0003800000 */
.L_x_213:
[----:B------:R-:W1:Y:S01]  /*96c0*/  SYNCS.PHASECHK.TRANS64.TRYWAIT P0, [R7+URZ], R4 ;  /* 0x00000004070075a7 */ /* 0x000e62000800017f */
[----:B------:R-:W-:-:S05]  /*96d0*/  VIADD R2, R15, 0x1 ;  /* 0x000000010f027836 */ /* 0x000fca0000000000 */
[----:B------:R-:W-:-:S04]  /*96e0*/  ISETP.NE.AND P1, PT, R2, 0xe, PT ;  /* 0x0000000e0200780c */ /* 0x000fc80003f25270 */
[----:B0-----:R-:W-:Y:S02]  /*96f0*/  SEL R3, RZ, 0x1, P1 ;  /* 0x00000001ff037807 */ /* 0x001fe40000800000 */
[----:B------:R-:W-:Y:S02]  /*9700*/  SEL R9, R2, RZ, P1 ;  /* 0x000000ff02097207 */ /* 0x000fe40000800000 */
[----:B------:R-:W-:-:S03]  /*9710*/  LOP3.LUT R8, R8, R3, RZ, 0x3c, !PT ;  /* 0x0000000308087212 */ /* 0x000fc600078e3cff */
[----:B------:R-:W-:Y:S01]  /*9720*/  IMAD R6, R9, 0x8, R0 ;  /* 0x0000000809067824 */ /* 0x000fe200078e0200 */
[----:B------:R-:W-:Y:S01]  /*9730*/  SHF.L.U32 R5, R8, 0x1f, RZ ;  /* 0x0000001f08057819 */ /* 0x000fe200000006ff */
[----:B-1----:R-:W-:Y:S06]  /*9740*/  @!P0 BRA `(.L_x_193) ;  /* 0x00000008003c8947 */ /* 0x002fec0003800000 */
.L_x_214:
[----:B------:R-:W1:Y:S01]  /*9750*/  SYNCS.PHASECHK.TRANS64.TRYWAIT P0, [R6+URZ], R5 ;  /* 0x00000005060075a7 */ /* 0x000e62000800017f */
[----:B------:R-:W-:-:S05]  /*9760*/  VIADD R2, R9, 0x1 ;  /* 0x0000000109027836 */ /* 0x000fca0000000000 */
[----:B------:R-:W-:-:S04]  /*9770*/  ISETP.NE.AND P1, PT, R2, 0xe, PT ;  /* 0x0000000e0200780c */ /* 0x000fc80003f25270 */
[----:B------:R-:W-:Y:S02]  /*9780*/  SEL R3, RZ, 0x1, P1 ;  /* 0x00000001ff037807 */ /* 0x000fe40000800000 */
[----:B0-----:R-:W-:Y:S02]  /*9790*/  SEL R7, R2, RZ, P1 ;  /* 0x000000ff02077207 */ /* 0x001fe40000800000 */
[----:B------:R-:W-:-:S03]  /*97a0*/  LOP3.LUT R8, R8, R3, RZ, 0x3c, !PT ;  /* 0x0000000308087212 */ /* 0x000fc600078e3cff */
[----:B------:R-:W-:Y:S01]  /*97b0*/  IMAD R9, R7, 0x8, R0 ;  /* 0x0000000807097824 */ /* 0x000fe200078e0200 */
[----:B------:R-:W-:Y:S01]  /*97c0*/  SHF.L.U32 R4, R8, 0x1f, RZ ;  /* 0x0000001f08047819 */ /* 0x000fe200000006ff */
[----:B-1----:R-:W-:Y:S06]  /*97d0*/  @!P0 BRA `(.L_x_194) ;  /* 0x00000008002c8947 */ /* 0x002fec0003800000 */
.L_x_215:
[----:B------:R-:W1:Y:S01]  /*97e0*/  SYNCS.PHASECHK.TRANS64.TRYWAIT P0, [R9+URZ], R4 ;  /* 0x00000004090075a7 */ /* 0x000e62000800017f */
[----:B------:R-:W-:-:S05]  /*97f0*/  VIADD R2, R7, 0x1 ;  /* 0x0000000107027836 */ /* 0x000fca0000000000 */
[----:B------:R-:W-:-:S04]  /*9800*/  ISETP.NE.AND P1, PT, R2, 0xe, PT ;  /* 0x0000000e0200780c */ /* 0x000fc80003f25270 */
[----:B------:R-:W-:Y:S02]  /*9810*/  SEL R3, RZ, 0x1, P1 ;  /* 0x00000001ff037807 */ /* 0x000fe40000800000 */
[----:B------:R-:W-:Y:S02]  /*9820*/  SEL R7, R2, RZ, P1 ;  /* 0x000000ff02077207 */ /* 0x000fe40000800000 */
[----:B------:R-:W-:-:S03]  /*9830*/  LOP3.LUT R8, R8, R3, RZ, 0x3c, !PT ;  /* 0x0000000308087212 */ /* 0x000fc600078e3cff */
[----:B0-----:R-:W-:Y:S01]  /*9840*/  IMAD R6, R7, 0x8, R0 ;  /* 0x0000000807067824 */ /* 0x001fe200078e0200 */
[----:B------:R-:W-:Y:S01]  /*9850*/  SHF.L.U32 R5, R8, 0x1f, RZ ;  /* 0x0000001f08057819 */ /* 0x000fe200000006ff */
[----:B-1----:R-:W-:Y:S06]  /*9860*/  @!P0 BRA `(.L_x_195) ;  /* 0x00000008001c8947 */ /* 0x002fec0003800000 */
.L_x_216:
        /* <DEDUP_REMOVED lines=9> */
.L_x_217:
        /* <DEDUP_REMOVED lines=9> */
.L_x_218:
        /* <DEDUP_REMOVED lines=9> */
.L_x_219:
        /* <DEDUP_REMOVED lines=9> */
.L_x_220:
        /* <DEDUP_REMOVED lines=9> */
.L_x_221:
        /* <DEDUP_REMOVED lines=9> */
.L_x_222:
        /* <DEDUP_REMOVED lines=9> */
.L_x_223:
        /* <DEDUP_REMOVED lines=9> */
.L_x_224:
[----:B------:R-:W1:Y:S01]  /*9cf0*/  SYNCS.PHASECHK.TRANS64.TRYWAIT P0, [R6+URZ], R5 ;  /* 0x00000005060075a7 */ /* 0x000e62000800017f */
[----:B------:R-:W-:-:S05]  /*9d00*/  VIADD R2, R7, 0x1 ;  /* 0x0000000107027836 */ /* 0x000fca0000000000 */
[----:B------:R-:W-:-:S04]  /*9d10*/  ISETP.NE.AND P1, PT, R2, 0xe, PT ;  /* 0x0000000e0200780c */ /* 0x000fc80003f25270 */
[----:B0-----:R-:W-:Y:S02]  /*9d20*/  SEL R4, RZ, 0x1, P1 ;  /* 0x00000001ff047807 */ /* 0x001fe40000800000 */
[----:B------:R-:W-:Y:S02]  /*9d30*/  SEL R3, R2, RZ, P1 ;  /* 0x000000ff02037207 */ /* 0x000fe40000800000 */
[----:B------:R-:W-:Y:S01]  /*9d40*/  LOP3.LUT R4, R11, R4, RZ, 0x3c, !PT ;  /* 0x000000040b047212 */ /* 0x000fe200078e3cff */
[----:B-1----:R-:W-:Y:S06]  /*9d50*/  @!P0 BRA `(.L_x_204) ;  /* 0x0000000400948947 */ /* 0x002fec0003800000 */
.L_x_225:
[----:B------:R-:W-:Y:S01]  /*9d60*/  IMAD R3, R3, 0x8, R0 ;  /* 0x0000000803037824 */ /* 0x000fe200078e0200 */
[----:B------:R-:W-:-:S07]  /*9d70*/  SHF.L.U32 R0, R4, 0x1f, RZ ;  /* 0x0000001f04007819 */ /* 0x000fce00000006ff */
.L_x_205:
[----:B-1----:R1:W2:Y:S02]  /*9d80*/  SYNCS.PHASECHK.TRANS64.TRYWAIT P0, [R3+URZ], R0 ;  /* 0x00000000030075a7 */ /* 0x0022a4000800017f */
[----:B--2---:R-:W-:Y:S05]  /*9d90*/  @!P0 NANOSLEEP.SYNCS 0x989680 ;  /* 0x009896800000895d */ /* 0x004fea0003900000 */
[----:B------:R-:W2:Y:S02]  /*9da0*/  @!P0 SYNCS.PHASECHK.TRANS64 P0, [R3+URZ], R0 ;  /* 0x00000000030085a7 */ /* 0x000ea4000800007f */
[----:B--2---:R-:W-:Y:S05]  /*9db0*/  @!P0 BRA `(.L_x_205) ;  /* 0xfffffffc00f08947 */ /* 0x004fea000383ffff */
.L_x_190:
[----:B------:R-:W-:Y:S05]  /*9dc0*/  BSYNC B0 ;  /* 0x0000000000007941 */ /* 0x000fea0003800000 */
.L_x_189:
[----:B------:R-:W-:Y:S05]  /*9dd0*/  EXIT ;  /* 0x000000000000794d */ /* 0x000fea0003800000 */
.L_x_22:
[----:B-1----:R-:W-:-:S04]  /*9de0*/  IMAD.U32 R13, RZ, RZ, UR6 ;  /* 0x00000006ff0d7e24 */ /* 0x002fc8000f8e00ff */
[----:B------:R1:W4:Y:S03]  /*9df0*/  SYNCS.PHASECHK.TRANS64.TRYWAIT P0, [R13+URZ], R12 ;  /* 0x0000000c0d0075a7 */ /* 0x000326000800017f */
[----:B----4-:R-:W-:Y:S05]  /*9e00*/  @!P0 NANOSLEEP.SYNCS 0x989680 ;  /* 0x009896800000895d */ /* 0x010fea0003900000 */
[----:B------:R-:W4:Y:S02]  /*9e10*/  @!P0 SYNCS.PHASECHK.TRANS64 P0, [R13+URZ], R12 ;  /* 0x0000000c0d0085a7 */ /* 0x000f24000800007f */
[----:B----4-:R-:W-:Y:S05]  /*9e20*/  @!P0 BRA `(.L_x_22) ;  /* 0xfffffffc00ec8947 */ /* 0x010fea000383ffff */
[----:B------:R-:W-:Y:S05]  /*9e30*/  BRA `(.L_x_21) ;  /* 0xffffff7800cc7947 */ /* 0x000fea000383ffff */
.L_x_28:
[----:B-1----:R-:W-:-:S04]  /*9e40*/  IMAD.U32 R15, RZ, RZ, UR12 ;  /* 0x0000000cff0f7e24 */ /* 0x002fc8000f8e00ff */
[----:B------:R1:W4:Y:S03]  /*9e50*/  SYNCS.PHASECHK.TRANS64.TRYWAIT P0, [R15+URZ], R14 ;  /* 0x0000000e0f0075a7 */ /* 0x000326000800017f */
[----:B----4-:R-:W-:Y:S05]  /*9e60*/  @!P0 NANOSLEEP.SYNCS 0x989680 ;  /* 0x009896800000895d */ /* 0x010fea0003900000 */
[----:B------:R-:W4:Y:S02]  /*9e70*/  @!P0 SYNCS.PHASECHK.TRANS64 P0, [R15+URZ], R14 ;  /* 0x0000000e0f0085a7 */ /* 0x000f24000800007f */
[----:B----4-:R-:W-:Y:S05]  /*9e80*/  @!P0 BRA `(.L_x_28) ;  /* 0xfffffffc00ec8947 */ /* 0x010fea000383ffff */
[----:B------:R-:W-:Y:S05]  /*9e90*/  BRA `(.L_x_27) ;  /* 0xffffff8400387947 */ /* 0x000fea000383ffff */
.L_x_177:
[----:B------:R-:W-:Y:S01]  /*9ea0*/  BSSY B1, `(.L_x_206) ;  /* 0x0000006000017945 */ /* 0x000fe20003800000 */
[----:B------:R-:W-:-:S07]  /*9eb0*/  IMAD.MOV.U32 R7, RZ, RZ, -0x1 ;  /* 0xffffffffff077424 */ /* 0x000fce00078e00ff */
[----:B------:R-:W-:Y:S05]  /*9ec0*/  WARPSYNC.COLLECTIVE R7, `(.L_x_207) ;  /* 0x00000000070c7348 */ /* 0x000fea0003c00000 */
[----:B------:R-:W-:Y:S02]  /*9ed0*/  ELECT P0, UR62, PT ;  /* 0x00000000003e782f */ /* 0x000fe40003800000 */
[----:B------:R-:W-:Y:S01]  /*9ee0*/  MOV R7, UR62 ;  /* 0x0000003e00077c02 */ /* 0x000fe20008000f00 */
[----:B------:R-:W-:Y:S10]  /*9ef0*/  ENDCOLLECTIVE ;  /* 0x000000000000791b */ /* 0x000ff40003800000 */
.L_x_207:
[----:B------:R-:W-:Y:S05]  /*9f00*/  BSYNC B1 ;  /* 0x0000000000017941 */ /* 0x000fea0003800000 */
.L_x_206:
[----:B------:R-:W-:Y:S05]  /*9f10*/  BRA `(.L_x_208) ;  /* 0xffffffe800d47947 */ /* 0x000fea000383ffff */
.L_x_180:
[----:B0-----:R0:W1:Y:S02]  /*9f20*/  SYNCS.PHASECHK.TRANS64.TRYWAIT P0, [R21+URZ+0x70], R8 ;  /* 0x00007008150075a7 */ /* 0x001064000800017f */
[----:B-1----:R-:W-:Y:S05]  /*9f30*/  @!P0 NANOSLEEP.SYNCS 0x989680 ;  /* 0x009896800000895d */ /* 0x002fea0003900000 */
[----:B------:R-:W1:Y:S02]  /*9f40*/  @!P0 SYNCS.PHASECHK.TRANS64 P0, [R21+URZ+0x70], R8 ;  /* 0x00007008150085a7 */ /* 0x000e64000800007f */
[----:B-1----:R-:W-:Y:S05]  /*9f50*/  @!P0 BRA `(.L_x_180) ;  /* 0xfffffffc00f08947 */ /* 0x002fea000383ffff */
[----:B------:R-:W-:Y:S05]  /*9f60*/  BRA `(.L_x_209) ;  /* 0xffffffec000c7947 */ /* 0x000fea000383ffff */
.L_x_188:
[----:B------:R-:W-:Y:S01]  /*9f70*/  BSSY B0, `(.L_x_210) ;  /* 0x0000006000007945 */ /* 0x000fe20003800000 */
[----:B------:R-:W-:-:S07]  /*9f80*/  IMAD.MOV.U32 R7, RZ, RZ, -0x1 ;  /* 0xffffffffff077424 */ /* 0x000fce00078e00ff */
[----:B------:R-:W-:Y:S05]  /*9f90*/  WARPSYNC.COLLECTIVE R7, `(.L_x_211) ;  /* 0x00000000070c7348 */ /* 0x000fea0003c00000 */
[----:B------:R-:W-:Y:S02]  /*9fa0*/  ELECT P0, UR62, PT ;  /* 0x00000000003e782f */ /* 0x000fe40003800000 */
[----:B------:R-:W-:Y:S01]  /*9fb0*/  MOV R7, UR62 ;  /* 0x0000003e00077c02 */ /* 0x000fe20008000f00 */
[----:B------:R-:W-:Y:S10]  /*9fc0*/  ENDCOLLECTIVE ;  /* 0x000000000000791b */ /* 0x000ff40003800000 */
.L_x_211:
[----:B------:R-:W-:Y:S05]  /*9fd0*/  BSYNC B0 ;  /* 0x0000000000007941 */ /* 0x000fea0003800000 */
.L_x_210:
[----:B------:R-:W-:Y:S05]  /*9fe0*/  BRA `(.L_x_212) ;  /* 0xfffffff400607947 */ /* 0x000fea000383ffff */
.L_x_192:
[----:B0-----:R0:W1:Y:S02]  /*9ff0*/  SYNCS.PHASECHK.TRANS64.TRYWAIT P0, [R6+URZ], R3 ;  /* 0x00000003060075a7 */ /* 0x001064000800017f */
[----:B-1----:R-:W-:Y:S05]  /*a000*/  @!P0 NANOSLEEP.SYNCS 0x989680 ;  /* 0x009896800000895d */ /* 0x002fea0003900000 */
[----:B------:R-:W1:Y:S02]  /*a010*/  @!P0 SYNCS.PHASECHK.TRANS64 P0, [R6+URZ], R3 ;  /* 0x00000003060085a7 */ /* 0x000e64000800007f */
[----:B-1----:R-:W-:Y:S05]  /*a020*/  @!P0 BRA `(.L_x_192) ;  /* 0xfffffffc00f08947 */ /* 0x002fea000383ffff */
[----:B------:R-:W-:Y:S05]  /*a030*/  BRA `(.L_x_213) ;  /* 0xfffffff400a07947 */ /* 0x000fea000383ffff */
.L_x_193:
[----:B0-----:R0:W1:Y:S02]  /*a040*/  SYNCS.PHASECHK.TRANS64.TRYWAIT P0, [R7+URZ], R4 ;  /* 0x00000004070075a7 */ /* 0x001064000800017f */
[----:B-1----:R-:W-:Y:S05]  /*a050*/  @!P0 NANOSLEEP.SYNCS 0x989680 ;  /* 0x009896800000895d */ /* 0x002fea0003900000 */
[----:B------:R-:W1:Y:S02]  /*a060*/  @!P0 SYNCS.PHASECHK.TRANS64 P0, [R7+URZ], R4 ;  /* 0x00000004070085a7 */ /* 0x000e64000800007f */
[----:B-1----:R-:W-:Y:S05]  /*a070*/  @!P0 BRA `(.L_x_193) ;  /* 0xfffffffc00f08947 */ /* 0x002fea000383ffff */
[----:B------:R-:W-:Y:S05]  /*a080*/  BRA `(.L_x_214) ;  /* 0xfffffff400b07947 */ /* 0x000fea000383ffff */
.L_x_194:
[----:B0-----:R0:W1:Y:S02]  /*a090*/  SYNCS.PHASECHK.TRANS64.TRYWAIT P0, [R6+URZ], R5 ;  /* 0x00000005060075a7 */ /* 0x001064000800017f */
[----:B-1----:R-:W-:Y:S05]  /*a0a0*/  @!P0 NANOSLEEP.SYNCS 0x989680 ;  /* 0x009896800000895d */ /* 0x002fea0003900000 */
[----:B------:R-:W1:Y:S02]  /*a0b0*/  @!P0 SYNCS.PHASECHK.TRANS64 P0, [R6+URZ], R5 ;  /* 0x00000005060085a7 */ /* 0x000e64000800007f */
[----:B-1----:R-:W-:Y:S05]  /*a0c0*/  @!P0 BRA `(.L_x_194) ;  /* 0xfffffffc00f08947 */ /* 0x002fea000383ffff */
[----:B------:R-:W-:Y:S05]  /*a0d0*/  BRA `(.L_x_215) ;  /* 0xfffffff400c07947 */ /* 0x000fea000383ffff */
.L_x_195:
[----:B0-----:R0:W1:Y:S02]  /*a0e0*/  SYNCS.PHASECHK.TRANS64.TRYWAIT P0, [R9+URZ], R4 ;  /* 0x00000004090075a7 */ /* 0x001064000800017f */
[----:B-1----:R-:W-:Y:S05]  /*a0f0*/  @!P0 NANOSLEEP.SYNCS 0x989680 ;  /* 0x009896800000895d */ /* 0x002fea0003900000 */
[----:B------:R-:W1:Y:S02]  /*a100*/  @!P0 SYNCS.PHASECHK.TRANS64 P0, [R9+URZ], R4 ;  /* 0x00000004090085a7 */ /* 0x000e64000800007f */
[----:B-1----:R-:W-:Y:S05]  /*a110*/  @!P0 BRA `(.L_x_195) ;  /* 0xfffffffc00f08947 */ /* 0x002fea000383ffff */
[----:B------:R-:W-:Y:S05]  /*a120*/  BRA `(.L_x_216) ;  /* 0xfffffff400d07947 */ /* 0x000fea000383ffff */
.L_x_196:
[----:B0-----:R0:W1:Y:S02]  /*a130*/  SYNCS.PHASECHK.TRANS64.TRYWAIT P0, [R6+URZ], R5 ;  /* 0x00000005060075a7 */ /* 0x001064000800017f */
[----:B-1----:R-:W-:Y:S05]  /*a140*/  @!P0 NANOSLEEP.SYNCS 0x989680 ;  /* 0x009896800000895d */ /* 0x002fea0003900000 */
[----:B------:R-:W1:Y:S02]  /*a150*/  @!P0 SYNCS.PHASECHK.TRANS64 P0, [R6+URZ], R5 ;  /* 0x00000005060085a7 */ /* 0x000e64000800007f */
[----:B-1----:R-:W-:Y:S05]  /*a160*/  @!P0 BRA `(.L_x_196) ;  /* 0xfffffffc00f08947 */ /* 0x002fea000383ffff */
[----:B------:R-:W-:Y:S05]  /*a170*/  BRA `(.L_x_217) ;  /* 0xfffffff400e07947 */ /* 0x000fea000383ffff */
.L_x_197:
[----:B0-----:R0:W1:Y:S02]  /*a180*/  SYNCS.PHASECHK.TRANS64.TRYWAIT P0, [R9+URZ], R4 ;  /* 0x00000004090075a7 */ /* 0x001064000800017f */
[----:B-1----:R-:W-:Y:S05]  /*a190*/  @!P0 NANOSLEEP.SYNCS 0x989680 ;  /* 0x009896800000895d */ /* 0x002fea0003900000 */
[----:B------:R-:W1:Y:S02]  /*a1a0*/  @!P0 SYNCS.PHASECHK.TRANS64 P0, [R9+URZ], R4 ;  /* 0x00000004090085a7 */ /* 0x000e64000800007f */
[----:B-1----:R-:W-:Y:S05]  /*a1b0*/  @!P0 BRA `(.L_x_197) ;  /* 0xfffffffc00f08947 */ /* 0x002fea000383ffff */
[----:B------:R-:W-:Y:S05]  /*a1c0*/  BRA `(.L_x_218) ;  /* 0xfffffff400f07947 */ /* 0x000fea000383ffff */
.L_x_198:
[----:B0-----:R0:W1:Y:S02]  /*a1d0*/  SYNCS.PHASECHK.TRANS64.TRYWAIT P0, [R6+URZ], R5 ;  /* 0x00000005060075a7 */ /* 0x001064000800017f */
[----:B-1----:R-:W-:Y:S05]  /*a1e0*/  @!P0 NANOSLEEP.SYNCS 0x989680 ;  /* 0x009896800000895d */ /* 0x002fea0003900000 */
[----:B------:R-:W1:Y:S02]  /*a1f0*/  @!P0 SYNCS.PHASECHK.TRANS64 P0, [R6+URZ], R5 ;  /* 0x00000005060085a7 */ /* 0x000e64000800007f */
[----:B-1----:R-:W-:Y:S05]  /*a200*/  @!P0 BRA `(.L_x_198) ;  /* 0xfffffffc00f08947 */ /* 0x002fea000383ffff */
[----:B------:R-:W-:Y:S05]  /*a210*/  BRA `(.L_x_219) ;  /* 0xfffffff800007947 */ /* 0x000fea000383ffff */
.L_x_199:
[----:B0-----:R0:W1:Y:S02]  /*a220*/  SYNCS.PHASECHK.TRANS64.TRYWAIT P0, [R9+URZ], R4 ;  /* 0x00000004090075a7 */ /* 0x001064000800017f */
[----:B-1----:R-:W-:Y:S05]  /*a230*/  @!P0 NANOSLEEP.SYNCS 0x989680 ;  /* 0x009896800000895d */ /* 0x002fea0003900000 */
[----:B------:R-:W1:Y:S02]  /*a240*/  @!P0 SYNCS.PHASECHK.TRANS64 P0, [R9+URZ], R4 ;  /* 0x00000004090085a7 */ /* 0x000e64000800007f */
[----:B-1----:R-:W-:Y:S05]  /*a250*/  @!P0 BRA `(.L_x_199) ;  /* 0xfffffffc00f08947 */ /* 0x002fea000383ffff */
[----:B------:R-:W-:Y:S05]  /*a260*/  BRA `(.L_x_220) ;  /* 0xfffffff800107947 */ /* 0x000fea000383ffff */
.L_x_200:
[----:B0-----:R0:W1:Y:S02]  /*a270*/  SYNCS.PHASECHK.TRANS64.TRYWAIT P0, [R6+URZ], R5 ;  /* 0x00000005060075a7 */ /* 0x001064000800017f */
[----:B-1----:R-:W-:Y:S05]  /*a280*/  @!P0 NANOSLEEP.SYNCS 0x989680 ;  /* 0x009896800000895d */ /* 0x002fea0003900000 */
[----:B------:R-:W1:Y:S02]  /*a290*/  @!P0 SYNCS.PHASECHK.TRANS64 P0, [R6+URZ], R5 ;  /* 0x00000005060085a7 */ /* 0x000e64000800007f */
[----:B-1----:R-:W-:Y:S05]  /*a2a0*/  @!P0 BRA `(.L_x_200) ;  /* 0xfffffffc00f08947 */ /* 0x002fea000383ffff */
[----:B------:R-:W-:Y:S05]  /*a2b0*/  BRA `(.L_x_221) ;  /* 0xfffffff800207947 */ /* 0x000fea000383ffff */
.L_x_201:
[----:B0-----:R0:W1:Y:S02]  /*a2c0*/  SYNCS.PHASECHK.TRANS64.TRYWAIT P0, [R9+URZ], R4 ;  /* 0x00000004090075a7 */ /* 0x001064000800017f */
[----:B-1----:R-:W-:Y:S05]  /*a2d0*/  @!P0 NANOSLEEP.SYNCS 0x989680 ;  /* 0x009896800000895d */ /* 0x002fea0003900000 */
[----:B------:R-:W1:Y:S02]  /*a2e0*/  @!P0 SYNCS.PHASECHK.TRANS64 P0, [R9+URZ], R4 ;  /* 0x00000004090085a7 */ /* 0x000e64000800007f */
[----:B-1----:R-:W-:Y:S05]  /*a2f0*/  @!P0 BRA `(.L_x_201) ;  /* 0xfffffffc00f08947 */ /* 0x002fea000383ffff */
[----:B------:R-:W-:Y:S05]  /*a300*/  BRA `(.L_x_222) ;  /* 0xfffffff800307947 */ /* 0x000fea000383ffff */
.L_x_202:
[----:B0-----:R0:W1:Y:S02]  /*a310*/  SYNCS.PHASECHK.TRANS64.TRYWAIT P0, [R6+URZ], R5 ;  /* 0x00000005060075a7 */ /* 0x001064000800017f */
[----:B-1----:R-:W-:Y:S05]  /*a320*/  @!P0 NANOSLEEP.SYNCS 0x989680 ;  /* 0x009896800000895d */ /* 0x002fea0003900000 */
[----:B------:R-:W1:Y:S02]  /*a330*/  @!P0 SYNCS.PHASECHK.TRANS64 P0, [R6+URZ], R5 ;  /* 0x00000005060085a7 */ /* 0x000e64000800007f */
[----:B-1----:R-:W-:Y:S05]  /*a340*/  @!P0 BRA `(.L_x_202) ;  /* 0xfffffffc00f08947 */ /* 0x002fea000383ffff */
[----:B------:R-:W-:Y:S05]  /*a350*/  BRA `(.L_x_223) ;  /* 0xfffffff800407947 */ /* 0x000fea000383ffff */
.L_x_203:
[----:B0-----:R0:W1:Y:S02]  /*a360*/  SYNCS.PHASECHK.TRANS64.TRYWAIT P0, [R9+URZ], R4 ;  /* 0x00000004090075a7 */ /* 0x001064000800017f */
[----:B-1----:R-:W-:Y:S05]  /*a370*/  @!P0 NANOSLEEP.SYNCS 0x989680 ;  /* 0x009896800000895d */ /* 0x002fea0003900000 */
[----:B------:R-:W1:Y:S02]  /*a380*/  @!P0 SYNCS.PHASECHK.TRANS64 P0, [R9+URZ], R4 ;  /* 0x00000004090085a7 */ /* 0x000e64000800007f */
[----:B-1----:R-:W-:Y:S05]  /*a390*/  @!P0 BRA `(.L_x_203) ;  /* 0xfffffffc00f08947 */ /* 0x002fea000383ffff */
[----:B------:R-:W-:Y:S05]  /*a3a0*/  BRA `(.L_x_224) ;  /* 0xfffffff800507947 */ /* 0x000fea000383ffff */
.L_x_204:
[----:B0-----:R0:W1:Y:S02]  /*a3b0*/  SYNCS.PHASECHK.TRANS64.TRYWAIT P0, [R6+URZ], R5 ;  /* 0x00000005060075a7 */ /* 0x001064000800017f */
[----:B-1----:R-:W-:Y:S05]  /*a3c0*/  @!P0 NANOSLEEP.SYNCS 0x989680 ;  /* 0x009896800000895d */ /* 0x002fea0003900000 */
[----:B------:R-:W1:Y:S02]  /*a3d0*/  @!P0 SYNCS.PHASECHK.TRANS64 P0, [R6+URZ], R5 ;  /* 0x00000005060085a7 */ /* 0x000e64000800007f */
[----:B-1----:R-:W-:Y:S05]  /*a3e0*/  @!P0 BRA `(.L_x_204) ;  /* 0xfffffffc00f08947 */ /* 0x002fea000383ffff */
[----:B------:R-:W-:Y:S05]  /*a3f0*/  BRA `(.L_x_225) ;  /* 0xfffffff800587947 */ /* 0x000fea000383ffff */
.L_x_226:
[----:B------:R-:W-:-:S00]  /*a400*/  BRA `(.L_x_226) ;  /* 0xfffffffc00fc7947 */ /* 0x000fc0000383ffff */
[----:B------:R-:W-:-:S00]  /*a410*/  NOP ;  /* 0x0000000000007918 */ /* 0x000fc00000000000 */
        /* <DEDUP_REMOVED lines=14> */
.L_x_227:


//--------------------- .nv.shared._ZN7cutlass13device_kernelINS_4gemm6kernel13GemmUniversalIN4cute5tupleIJiiiiEEENS1_10collective13CollectiveMmaINS1_37MainloopSm90TmaGmmaWarpSpecializedFP8ILi14ENS5_IJNS4_1CILi2EEENSA_ILi1EEESC_EEENS1_35KernelTmaWarpSpecializedCooperativeEEENS5_IJNSA_ILi192EEENSA_ILi64EEESH_EEENS_12float_e4m3_tENS5_IJlSC_lEEESJ_SK_NS4_8TiledMMAINS4_8MMA_AtomIJNS4_4SM904GMMA30MMA_64x64x32_F32E4M3E4M3_SS_TNILNSO_7ScaleInE1ELSQ_1EEEEEENS4_6LayoutISD_NS5_IJSC_NSA_ILi0EEESU_EEEEENS5_IJNS4_10UnderscoreESX_SX_EEEEENS4_13SM90_TMA_LOADENS4_14ComposedLayoutINS4_7SwizzleILi2ELi4ELi3EEENS4_18smem_ptr_flag_bitsILi8EEENST_INS5_IJNSA_ILi8EEESH_EEENS5_IJSH_SC_EEEEEEEvNS4_8identityENS4_23SM90_TMA_LOAD_MULTICASTES1A_vS1B_EENS_8epilogue10collective6detail29Sm90TmaWarpSpecializedAdapterINS1F_15DefaultEpilogueISJ_SK_SK_NS1E_6thread17LinearCombinationISJ_Li1EffLNS1J_9ScaleType4KindE0ELNS_15FloatRoundStyleE2ESJ_EENS1_15EpilogueDefaultEEEEEvvEEEEvNT_6ParamsE --------------------------
	.section	.nv.shared._ZN7cutlass13device_kernelINS_4gemm6kernel13GemmUniversalIN4cute5tupleIJiiiiEEENS1_10collective13CollectiveMmaINS1_37MainloopSm90TmaGmmaWarpSpecializedFP8ILi14ENS5_IJNS4_1CILi2EEENSA_ILi1EEESC_EEENS1_35KernelTmaWarpSpecializedCooperativeEEENS5_IJNSA_ILi192EEENSA_ILi64EEESH_EEENS_12float_e4m3_tENS5_IJlSC_lEEESJ_SK_NS4_8TiledMMAINS4_8MMA_AtomIJNS4_4SM904GMMA30MMA_64x64x32_F32E4M3E4M3_SS_TNILNSO_7ScaleInE1ELSQ_1EEEEEENS4_6LayoutISD_NS5_IJSC_NSA_ILi0EEESU_EEEEENS5_IJNS4_10UnderscoreESX_SX_EEEEENS4_13SM90_TMA_LOADENS4_14ComposedLayoutINS4_7SwizzleILi2ELi4ELi3EEENS4_18smem_ptr_flag_bitsILi8EEENST_INS5_IJNSA_ILi8EEESH_EEENS5_IJSH_SC_EEEEEEEvNS4_8identityENS4_23SM90_TMA_LOAD_MULTICASTES1A_vS1B_EENS_8epilogue10collective6detail29Sm90TmaWarpSpecializedAdapterINS1F_15DefaultEpilogueISJ_SK_SK_NS1E_6thread17LinearCombinationISJ_Li1EffLNS1J_9ScaleType4KindE0ELNS_15FloatRoundStyleE2ESJ_EENS1_15EpilogueDefaultEEEEEvvEEEEvNT_6ParamsE,"aw",@nobits
	.sectionflags	@""
	.align	16
	.zero		1024


//--------------------- .nv.shared.reserved.0     --------------------------
	.section	.nv.shared.reserved.0,"aw",@nobits
	.weak		__nv_reservedSMEM_offset_0_alias
	.size		__nv_reservedSMEM_offset_0_alias, 0, 0
	.other		__nv_reservedSMEM_offset_0_alias,@"STO_CUDA_RESERVED_SHARED STV_DEFAULT"
__nv_reservedSMEM_offset_0_alias:
	.zero		0


//--------------------- .nv.global                --------------------------
	.section	.nv.global,"aw",@nobits
.nv.global:
	.type		_ZN40_INTERNAL_9ffb9e90_4_k_cu_a27156f6_168604cute1_E,@object
	.size		_ZN40_INTERNAL_9ffb9e90_4_k_cu_a27156f6_168604cute1_E,(_ZN40_INTERNAL_9ffb9e90_4_k_cu_a27156f6_168604cuda3std3__45__cpo6cbeginE - _ZN40_INTERNAL_9ffb9e90_4_k_cu_a27156f6_168604cute1_E)
_ZN40_INTERNAL_9ffb9e90_4_k_cu_a27156f6_168604cute1_E:
	.zero		1
	.type		_ZN40_INTERNAL_9ffb9e90_4_k_cu_a27156f6_168604cuda3std3__45__cpo6cbeginE,@object
	.size		_ZN40_INTERNAL_9ffb9e90_4_k_cu_a27156f6_168604cuda3std3__45__cpo6cbeginE,(_ZN40_INTERNAL_9ffb9e90_4_k_cu_a27156f6_168604cuda3std3__48in_placeE - _ZN40_INTERNAL_9ffb9e90_4_k_cu_a27156f6_168604cuda3std3__45__cpo6cbeginE)
_ZN40_INTERNAL_9ffb9e90_4_k_cu_a27156f6_168604cuda3std3__45__cpo6cbeginE:
	.zero		1
	.type		_ZN40_INTERNAL_9ffb9e90_4_k_cu_a27156f6_168604cuda3std3__48in_placeE,@object
	.size		_ZN40_INTERNAL_9ffb9e90_4_k_cu_a27156f6_168604cuda3std3__48in_placeE,(_ZN40_INTERNAL_9ffb9e90_4_k_cu_a27156f6_168604cuda3std6ranges3__45__cpo9iter_moveE - _ZN40_INTERNAL_9ffb9e90_4_k_cu_a27156f6_168604cuda3std3__48in_placeE)
_ZN40_INTERNAL_9ffb9e90_4_k_cu_a27156f6_168604cuda3std3__48in_placeE:
	.zero		1
	.type		_ZN40_INTERNAL_9ffb9e90_4_k_cu_a27156f6_168604cuda3std6ranges3__45__cpo9iter_moveE,@object
	.size		_ZN40_INTERNAL_9ffb9e90_4_k_cu_a27156f6_168604cuda3std6ranges3__45__cpo9iter_moveE,(_ZN40_INTERNAL_9ffb9e90_4_k_cu_a27156f6_168604cuda3std3__45__cpo5beginE - _ZN40_INTERNAL_9ffb9e90_4_k_cu_a27156f6_168604cuda3std6ranges3__45__cpo9iter_moveE)
_ZN40_INTERNAL_9ffb9e90_4_k_cu_a27156f6_168604cuda3std6ranges3__45__cpo9iter_moveE:
	.zero		1
	.type		_ZN40_INTERNAL_9ffb9e90_4_k_cu_a27156f6_168604cuda3std3__45__cpo5beginE,@object
	.size		_ZN40_INTERNAL_9ffb9e90_4_k_cu_a27156f6_168604cuda3std3__45__cpo5beginE,(_ZN40_INTERNAL_9ffb9e90_4_k_cu_a27156f6_168604cuda3std3__442_GLOBAL__N__9ffb9e90_4_k_cu_a27156f6_168606ignoreE - _ZN40_INTERNAL_9ffb9e90_4_k_cu_a27156f6_168604cuda3std3__45__cpo5beginE)
_ZN40_INTERNAL_9ffb9e90_4_k_cu_a27156f6_168604cuda3std3__45__cpo5beginE:
	.zero		1
	.type		_ZN40_INTERNAL_9ffb9e90_4_k_cu_a27156f6_168604cuda3std3__442_GLOBAL__N__9ffb9e90_4_k_cu_a27156f6_168606ignoreE,@object
	.size		_ZN40_INTERNAL_9ffb9e90_4_k_cu_a27156f6_168604cuda3std3__442_GLOBAL__N__9ffb9e90_4_k_cu_a27156f6_168606ignoreE,(_ZN40_INTERNAL_9ffb9e90_4_k_cu_a27156f6_168604cute7productE - _ZN40_INTERNAL_9ffb9e90_4_k_cu_a27156f6_168604cuda3std3__442_GLOBAL__N__9ffb9e90_4_k_cu_a27156f6_168606ignoreE)
_ZN40_INTERNAL_9ffb9e90_4_k_cu_a27156f6_168604cuda3std3__442_GLOBAL__N__9ffb9e90_4_k_cu_a27156f6_168606ignoreE:
	.zero		1
	.type		_ZN40_INTERNAL_9ffb9e90_4_k_cu_a27156f6_168604cute7productE,@object
	.size		_ZN40_INTERNAL_9ffb9e90_4_k_cu_a27156f6_168604cute7productE,(_ZN40_INTERNAL_9ffb9e90_4_k_cu_a27156f6_168604cuda3std3__45__cpo3endE - _ZN40_INTERNAL_9ffb9e90_4_k_cu_a27156f6_168604cute7productE)
_ZN40_INTERNAL_9ffb9e90_4_k_cu_a27156f6_168604cute7productE:
	.zero		1
	.type		_ZN40_INTERNAL_9ffb9e90_4_k_cu_a27156f6_168604cuda3std3__45__cpo3endE,@object
	.size		_ZN40_INTERNAL_9ffb9e90_4_k_cu_a27156f6_168604cuda3std3__45__cpo3endE,(_ZN40_INTERNAL_9ffb9e90_4_k_cu_a27156f6_168604cuda3std3__419piecewise_constructE - _ZN40_INTERNAL_9ffb9e90_4_k_cu_a27156f6_168604cuda3std3__45__cpo3endE)
_ZN40_INTERNAL_9ffb9e90_4_k_cu_a27156f6_168604cuda3std3__45__cpo3endE:
	.zero		1
	.type		_ZN40_INTERNAL_9ffb9e90_4_k_cu_a27156f6_168604cuda3std3__419piecewise_constructE,@object
	.size		_ZN40_INTERNAL_9ffb9e90_4_k_cu_a27156f6_168604cuda3std3__419piecewise_constructE,(_ZN40_INTERNAL_9ffb9e90_4_k_cu_a27156f6_168604cuda3std3__45__cpo4cendE - _ZN40_INTERNAL_9ffb9e90_4_k_cu_a27156f6_168604cuda3std3__419piecewise_constructE)
_ZN40_INTERNAL_9ffb9e90_4_k_cu_a27156f6_168604cuda3std3__419piecewise_constructE:
	.zero		1
	.type		_ZN40_INTERNAL_9ffb9e90_4_k_cu_a27156f6_168604cuda3std3__45__cpo4cendE,@object
	.size		_ZN40_INTERNAL_9ffb9e90_4_k_cu_a27156f6_168604cuda3std3__45__cpo4cendE,(_ZN40_INTERNAL_9ffb9e90_4_k_cu_a27156f6_168604cuda3std6ranges3__45__cpo4swapE - _ZN40_INTERNAL_9ffb9e90_4_k_cu_a27156f6_168604cuda3std3__45__cpo4cendE)
_ZN40_INTERNAL_9ffb9e90_4_k_cu_a27156f6_168604cuda3std3__45__cpo4cendE:
	.zero		1
	.type		_ZN40_INTERNAL_9ffb9e90_4_k_cu_a27156f6_168604cuda3std6ranges3__45__cpo4swapE,@object
	.size		_ZN40_INTERNAL_9ffb9e90_4_k_cu_a27156f6_168604cuda3std6ranges3__45__cpo4swapE,(.L_7 - _ZN40_INTERNAL_9ffb9e90_4_k_cu_a27156f6_168604cuda3std6ranges3__45__cpo4swapE)
_ZN40_INTERNAL_9ffb9e90_4_k_cu_a27156f6_168604cuda3std6ranges3__45__cpo4swapE:
	.zero		1
.L_7:


//--------------------- .nv.constant0._ZN7cutlass13device_kernelINS_4gemm6kernel13GemmUniversalIN4cute5tupleIJiiiiEEENS1_10collective13CollectiveMmaINS1_37MainloopSm90TmaGmmaWarpSpecializedFP8ILi14ENS5_IJNS4_1CILi2EEENSA_ILi1EEESC_EEENS1_35KernelTmaWarpSpecializedCooperativeEEENS5_IJNSA_ILi192EEENSA_ILi64EEESH_EEENS_12float_e4m3_tENS5_IJlSC_lEEESJ_SK_NS4_8TiledMMAINS4_8MMA_AtomIJNS4_4SM904GMMA30MMA_64x64x32_F32E4M3E4M3_SS_TNILNSO_7ScaleInE1ELSQ_1EEEEEENS4_6LayoutISD_NS5_IJSC_NSA_ILi0EEESU_EEEEENS5_IJNS4_10UnderscoreESX_SX_EEEEENS4_13SM90_TMA_LOADENS4_14ComposedLayoutINS4_7SwizzleILi2ELi4ELi3EEENS4_18smem_ptr_flag_bitsILi8EEENST_INS5_IJNSA_ILi8EEESH_EEENS5_IJSH_SC_EEEEEEEvNS4_8identityENS4_23SM90_TMA_LOAD_MULTICASTES1A_vS1B_EENS_8epilogue10collective6detail29Sm90TmaWarpSpecializedAdapterINS1F_15DefaultEpilogueISJ_SK_SK_NS1E_6thread17LinearCombinationISJ_Li1EffLNS1J_9ScaleType4KindE0ELNS_15FloatRoundStyleE2ESJ_EENS1_15EpilogueDefaultEEEEEvvEEEEvNT_6ParamsE --------------------------
	.section	.nv.constant0._ZN7cutlass13device_kernelINS_4gemm6kernel13GemmUniversalIN4cute5tupleIJiiiiEEENS1_10collective13CollectiveMmaINS1_37MainloopSm90TmaGmmaWarpSpecializedFP8ILi14ENS5_IJNS4_1CILi2EEENSA_ILi1EEESC_EEENS1_35KernelTmaWarpSpecializedCooperativeEEENS5_IJNSA_ILi192EEENSA_ILi64EEESH_EEENS_12float_e4m3_tENS5_IJlSC_lEEESJ_SK_NS4_8TiledMMAINS4_8MMA_AtomIJNS4_4SM904GMMA30MMA_64x64x32_F32E4M3E4M3_SS_TNILNSO_7ScaleInE1ELSQ_1EEEEEENS4_6LayoutISD_NS5_IJSC_NSA_ILi0EEESU_EEEEENS5_IJNS4_10UnderscoreESX_SX_EEEEENS4_13SM90_TMA_LOADENS4_14ComposedLayoutINS4_7SwizzleILi2ELi4ELi3EEENS4_18smem_ptr_flag_bitsILi8EEENST_INS5_IJNSA_ILi8EEESH_EEENS5_IJSH_SC_EEEEEEEvNS4_8identityENS4_23SM90_TMA_LOAD_MULTICASTES1A_vS1B_EENS_8epilogue10collective6detail29Sm90TmaWarpSpecializedAdapterINS1F_15DefaultEpilogueISJ_SK_SK_NS1E_6thread17LinearCombinationISJ_Li1EffLNS1J_9ScaleType4KindE0ELNS_15FloatRoundStyleE2ESJ_EENS1_15EpilogueDefaultEEEEEvvEEEEvNT_6ParamsE,"a",@progbits
	.sectionflags	@""
	.align	4
.nv.constant0._ZN7cutlass13device_kernelINS_4gemm6kernel13GemmUniversalIN4cute5tupleIJiiiiEEENS1_10collective13CollectiveMmaINS1_37MainloopSm90TmaGmmaWarpSpecializedFP8ILi14ENS5_IJNS4_1CILi2EEENSA_ILi1EEESC_EEENS1_35KernelTmaWarpSpecializedCooperativeEEENS5_IJNSA_ILi192EEENSA_ILi64EEESH_EEENS_12float_e4m3_tENS5_IJlSC_lEEESJ_SK_NS4_8TiledMMAINS4_8MMA_AtomIJNS4_4SM904GMMA30MMA_64x64x32_F32E4M3E4M3_SS_TNILNSO_7ScaleInE1ELSQ_1EEEEEENS4_6LayoutISD_NS5_IJSC_NSA_ILi0EEESU_EEEEENS5_IJNS4_10UnderscoreESX_SX_EEEEENS4_13SM90_TMA_LOADENS4_14ComposedLayoutINS4_7SwizzleILi2ELi4ELi3EEENS4_18smem_ptr_flag_bitsILi8EEENST_INS5_IJNSA_ILi8EEESH_EEENS5_IJSH_SC_EEEEEEEvNS4_8identityENS4_23SM90_TMA_LOAD_MULTICASTES1A_vS1B_EENS_8epilogue10collective6detail29Sm90TmaWarpSpecializedAdapterINS1F_15DefaultEpilogueISJ_SK_SK_NS1E_6thread17LinearCombinationISJ_Li1EffLNS1J_9ScaleType4KindE0ELNS_15FloatRoundStyleE2ESJ_EENS1_15EpilogueDefaultEEEEEvvEEEEvNT_6ParamsE:
	.zero		1664


//--------------------- SYMBOLS --------------------------

	.type		.nv.reservedSmem.offset0,@object
	.size		.nv.reservedSmem.offset0,0x4
